//
// Generated by NVIDIA NVVM Compiler
//
// Compiler Build ID: CL-36424714
// Cuda compilation tools, release 13.0, V13.0.88
// Based on NVVM 20.0.0
//

.version 9.0
.target sm_100
.address_size 64

	// .globl	_Z21linear_forward_kernelPK6__halfS1_S1_PS_iii
.global .align 1 .b8 _ZN34_INTERNAL_775162ce_4_k_cu_d3fb6b4a4cuda3std3__45__cpo5beginE[1];
.global .align 1 .b8 _ZN34_INTERNAL_775162ce_4_k_cu_d3fb6b4a4cuda3std3__45__cpo3endE[1];
.global .align 1 .b8 _ZN34_INTERNAL_775162ce_4_k_cu_d3fb6b4a4cuda3std3__45__cpo6cbeginE[1];
.global .align 1 .b8 _ZN34_INTERNAL_775162ce_4_k_cu_d3fb6b4a4cuda3std3__45__cpo4cendE[1];
.global .align 1 .b8 _ZN34_INTERNAL_775162ce_4_k_cu_d3fb6b4a4cuda3std3__45__cpo6rbeginE[1];
.global .align 1 .b8 _ZN34_INTERNAL_775162ce_4_k_cu_d3fb6b4a4cuda3std3__45__cpo4rendE[1];
.global .align 1 .b8 _ZN34_INTERNAL_775162ce_4_k_cu_d3fb6b4a4cuda3std3__45__cpo7crbeginE[1];
.global .align 1 .b8 _ZN34_INTERNAL_775162ce_4_k_cu_d3fb6b4a4cuda3std3__45__cpo5crendE[1];
.global .align 1 .b8 _ZN34_INTERNAL_775162ce_4_k_cu_d3fb6b4a4cuda3std3__436_GLOBAL__N__775162ce_4_k_cu_d3fb6b4a6ignoreE[1];
.global .align 1 .b8 _ZN34_INTERNAL_775162ce_4_k_cu_d3fb6b4a4cuda3std3__419piecewise_constructE[1];
.global .align 1 .b8 _ZN34_INTERNAL_775162ce_4_k_cu_d3fb6b4a4cuda3std3__48in_placeE[1];
.global .align 1 .b8 _ZN34_INTERNAL_775162ce_4_k_cu_d3fb6b4a4cuda3std3__420unreachable_sentinelE[1];
.global .align 1 .b8 _ZN34_INTERNAL_775162ce_4_k_cu_d3fb6b4a4cuda3std3__47nulloptE[1];
.global .align 1 .b8 _ZN34_INTERNAL_775162ce_4_k_cu_d3fb6b4a4cuda3std3__48unexpectE[1];
.global .align 1 .b8 _ZN34_INTERNAL_775162ce_4_k_cu_d3fb6b4a4cuda3std6ranges3__45__cpo4swapE[1];
.global .align 1 .b8 _ZN34_INTERNAL_775162ce_4_k_cu_d3fb6b4a4cuda3std6ranges3__45__cpo9iter_moveE[1];
.global .align 1 .b8 _ZN34_INTERNAL_775162ce_4_k_cu_d3fb6b4a4cuda3std6ranges3__45__cpo5beginE[1];
.global .align 1 .b8 _ZN34_INTERNAL_775162ce_4_k_cu_d3fb6b4a4cuda3std6ranges3__45__cpo3endE[1];
.global .align 1 .b8 _ZN34_INTERNAL_775162ce_4_k_cu_d3fb6b4a4cuda3std6ranges3__45__cpo6cbeginE[1];
.global .align 1 .b8 _ZN34_INTERNAL_775162ce_4_k_cu_d3fb6b4a4cuda3std6ranges3__45__cpo4cendE[1];
.global .align 1 .b8 _ZN34_INTERNAL_775162ce_4_k_cu_d3fb6b4a4cuda3std6ranges3__45__cpo7advanceE[1];
.global .align 1 .b8 _ZN34_INTERNAL_775162ce_4_k_cu_d3fb6b4a4cuda3std6ranges3__45__cpo9iter_swapE[1];
.global .align 1 .b8 _ZN34_INTERNAL_775162ce_4_k_cu_d3fb6b4a4cuda3std6ranges3__45__cpo4nextE[1];
.global .align 1 .b8 _ZN34_INTERNAL_775162ce_4_k_cu_d3fb6b4a4cuda3std6ranges3__45__cpo4prevE[1];
.global .align 1 .b8 _ZN34_INTERNAL_775162ce_4_k_cu_d3fb6b4a4cuda3std6ranges3__45__cpo4dataE[1];
.global .align 1 .b8 _ZN34_INTERNAL_775162ce_4_k_cu_d3fb6b4a4cuda3std6ranges3__45__cpo5cdataE[1];
.global .align 1 .b8 _ZN34_INTERNAL_775162ce_4_k_cu_d3fb6b4a4cuda3std6ranges3__45__cpo4sizeE[1];
.global .align 1 .b8 _ZN34_INTERNAL_775162ce_4_k_cu_d3fb6b4a4cuda3std6ranges3__45__cpo5ssizeE[1];
.global .align 1 .b8 _ZN34_INTERNAL_775162ce_4_k_cu_d3fb6b4a4cuda3std6ranges3__45__cpo8distanceE[1];
.global .align 1 .b8 _ZN34_INTERNAL_775162ce_4_k_cu_d3fb6b4a6thrust24THRUST_300001_SM_1000_NS8cuda_cub3parE[1];
.global .align 1 .b8 _ZN34_INTERNAL_775162ce_4_k_cu_d3fb6b4a6thrust24THRUST_300001_SM_1000_NS8cuda_cub10par_nosyncE[1];
.global .align 1 .b8 _ZN34_INTERNAL_775162ce_4_k_cu_d3fb6b4a6thrust24THRUST_300001_SM_1000_NS6system6detail10sequential3seqE[1];
.global .align 1 .b8 _ZN34_INTERNAL_775162ce_4_k_cu_d3fb6b4a6thrust24THRUST_300001_SM_1000_NS12placeholders2_1E[1];
.global .align 1 .b8 _ZN34_INTERNAL_775162ce_4_k_cu_d3fb6b4a6thrust24THRUST_300001_SM_1000_NS12placeholders2_2E[1];
.global .align 1 .b8 _ZN34_INTERNAL_775162ce_4_k_cu_d3fb6b4a6thrust24THRUST_300001_SM_1000_NS12placeholders2_3E[1];
.global .align 1 .b8 _ZN34_INTERNAL_775162ce_4_k_cu_d3fb6b4a6thrust24THRUST_300001_SM_1000_NS12placeholders2_4E[1];
.global .align 1 .b8 _ZN34_INTERNAL_775162ce_4_k_cu_d3fb6b4a6thrust24THRUST_300001_SM_1000_NS12placeholders2_5E[1];
.global .align 1 .b8 _ZN34_INTERNAL_775162ce_4_k_cu_d3fb6b4a6thrust24THRUST_300001_SM_1000_NS12placeholders2_6E[1];
.global .align 1 .b8 _ZN34_INTERNAL_775162ce_4_k_cu_d3fb6b4a6thrust24THRUST_300001_SM_1000_NS12placeholders2_7E[1];
.global .align 1 .b8 _ZN34_INTERNAL_775162ce_4_k_cu_d3fb6b4a6thrust24THRUST_300001_SM_1000_NS12placeholders2_8E[1];
.global .align 1 .b8 _ZN34_INTERNAL_775162ce_4_k_cu_d3fb6b4a6thrust24THRUST_300001_SM_1000_NS12placeholders2_9E[1];
.global .align 1 .b8 _ZN34_INTERNAL_775162ce_4_k_cu_d3fb6b4a6thrust24THRUST_300001_SM_1000_NS12placeholders3_10E[1];
.global .align 1 .b8 _ZN34_INTERNAL_775162ce_4_k_cu_d3fb6b4a6thrust24THRUST_300001_SM_1000_NS3seqE[1];

.visible .entry _Z21linear_forward_kernelPK6__halfS1_S1_PS_iii(
	.param .u64 .ptr .align 1 _Z21linear_forward_kernelPK6__halfS1_S1_PS_iii_param_0,
	.param .u64 .ptr .align 1 _Z21linear_forward_kernelPK6__halfS1_S1_PS_iii_param_1,
	.param .u64 .ptr .align 1 _Z21linear_forward_kernelPK6__halfS1_S1_PS_iii_param_2,
	.param .u64 .ptr .align 1 _Z21linear_forward_kernelPK6__halfS1_S1_PS_iii_param_3,
	.param .u32 _Z21linear_forward_kernelPK6__halfS1_S1_PS_iii_param_4,
	.param .u32 _Z21linear_forward_kernelPK6__halfS1_S1_PS_iii_param_5,
	.param .u32 _Z21linear_forward_kernelPK6__halfS1_S1_PS_iii_param_6
)
{
	.reg .pred 	%p<11>;
	.reg .b16 	%rs<61>;
	.reg .b32 	%r<52>;
	.reg .b32 	%f<114>;
	.reg .b64 	%rd<31>;

	ld.param.u64 	%rd7, [_Z21linear_forward_kernelPK6__halfS1_S1_PS_iii_param_0];
	ld.param.u64 	%rd8, [_Z21linear_forward_kernelPK6__halfS1_S1_PS_iii_param_1];
	ld.param.u64 	%rd5, [_Z21linear_forward_kernelPK6__halfS1_S1_PS_iii_param_2];
	ld.param.u64 	%rd6, [_Z21linear_forward_kernelPK6__halfS1_S1_PS_iii_param_3];
	ld.param.u32 	%r32, [_Z21linear_forward_kernelPK6__halfS1_S1_PS_iii_param_4];
	ld.param.u32 	%r30, [_Z21linear_forward_kernelPK6__halfS1_S1_PS_iii_param_5];
	ld.param.u32 	%r31, [_Z21linear_forward_kernelPK6__halfS1_S1_PS_iii_param_6];
	cvta.to.global.u64 	%rd1, %rd8;
	cvta.to.global.u64 	%rd2, %rd7;
	mov.u32 	%r33, %ctaid.x;
	mov.u32 	%r34, %ntid.x;
	mov.u32 	%r35, %tid.x;
	mad.lo.s32 	%r1, %r33, %r34, %r35;
	mul.lo.s32 	%r36, %r31, %r32;
	setp.ge.s32 	%p1, %r1, %r36;
	@%p1 bra 	$L__BB0_15;
	rem.s32 	%r2, %r1, %r31;
	setp.lt.s32 	%p2, %r30, 1;
	mov.f32 	%f113, 0f00000000;
	@%p2 bra 	$L__BB0_14;
	div.s32 	%r38, %r1, %r31;
	mul.lo.s32 	%r3, %r38, %r30;
	mul.lo.s32 	%r4, %r2, %r30;
	and.b32  	%r5, %r30, 15;
	setp.lt.u32 	%p3, %r30, 16;
	mov.f32 	%f113, 0f00000000;
	mov.b32 	%r47, 0;
	@%p3 bra 	$L__BB0_5;
	and.b32  	%r47, %r30, 2147483632;
	neg.s32 	%r45, %r47;
	add.s64 	%rd3, %rd2, 16;
	add.s64 	%rd4, %rd1, 16;
	mov.f32 	%f113, 0f00000000;
	mov.u32 	%r43, %r4;
	mov.u32 	%r44, %r3;
$L__BB0_4:
	.pragma "nounroll";
	mul.wide.s32 	%rd9, %r44, 2;
	add.s64 	%rd10, %rd3, %rd9;
	mul.wide.s32 	%rd11, %r43, 2;
	add.s64 	%rd12, %rd4, %rd11;
	ld.global.nc.u16 	%rs1, [%rd10+-16];
	// begin inline asm
	{  cvt.f32.f16 %f18, %rs1;}

	// end inline asm
	ld.global.nc.u16 	%rs2, [%rd12+-16];
	// begin inline asm
	{  cvt.f32.f16 %f19, %rs2;}

	// end inline asm
	fma.rn.f32 	%f50, %f18, %f19, %f113;
	ld.global.nc.u16 	%rs3, [%rd10+-14];
	// begin inline asm
	{  cvt.f32.f16 %f20, %rs3;}

	// end inline asm
	ld.global.nc.u16 	%rs4, [%rd12+-14];
	// begin inline asm
	{  cvt.f32.f16 %f21, %rs4;}

	// end inline asm
	fma.rn.f32 	%f51, %f20, %f21, %f50;
	ld.global.nc.u16 	%rs5, [%rd10+-12];
	// begin inline asm
	{  cvt.f32.f16 %f22, %rs5;}

	// end inline asm
	ld.global.nc.u16 	%rs6, [%rd12+-12];
	// begin inline asm
	{  cvt.f32.f16 %f23, %rs6;}

	// end inline asm
	fma.rn.f32 	%f52, %f22, %f23, %f51;
	ld.global.nc.u16 	%rs7, [%rd10+-10];
	// begin inline asm
	{  cvt.f32.f16 %f24, %rs7;}

	// end inline asm
	ld.global.nc.u16 	%rs8, [%rd12+-10];
	// begin inline asm
	{  cvt.f32.f16 %f25, %rs8;}

	// end inline asm
	fma.rn.f32 	%f53, %f24, %f25, %f52;
	ld.global.nc.u16 	%rs9, [%rd10+-8];
	// begin inline asm
	{  cvt.f32.f16 %f26, %rs9;}

	// end inline asm
	ld.global.nc.u16 	%rs10, [%rd12+-8];
	// begin inline asm
	{  cvt.f32.f16 %f27, %rs10;}

	// end inline asm
	fma.rn.f32 	%f54, %f26, %f27, %f53;
	ld.global.nc.u16 	%rs11, [%rd10+-6];
	// begin inline asm
	{  cvt.f32.f16 %f28, %rs11;}

	// end inline asm
	ld.global.nc.u16 	%rs12, [%rd12+-6];
	// begin inline asm
	{  cvt.f32.f16 %f29, %rs12;}

	// end inline asm
	fma.rn.f32 	%f55, %f28, %f29, %f54;
	ld.global.nc.u16 	%rs13, [%rd10+-4];
	// begin inline asm
	{  cvt.f32.f16 %f30, %rs13;}

	// end inline asm
	ld.global.nc.u16 	%rs14, [%rd12+-4];
	// begin inline asm
	{  cvt.f32.f16 %f31, %rs14;}

	// end inline asm
	fma.rn.f32 	%f56, %f30, %f31, %f55;
	ld.global.nc.u16 	%rs15, [%rd10+-2];
	// begin inline asm
	{  cvt.f32.f16 %f32, %rs15;}

	// end inline asm
	ld.global.nc.u16 	%rs16, [%rd12+-2];
	// begin inline asm
	{  cvt.f32.f16 %f33, %rs16;}

	// end inline asm
	fma.rn.f32 	%f57, %f32, %f33, %f56;
	ld.global.nc.u16 	%rs17, [%rd10];
	// begin inline asm
	{  cvt.f32.f16 %f34, %rs17;}

	// end inline asm
	ld.global.nc.u16 	%rs18, [%rd12];
	// begin inline asm
	{  cvt.f32.f16 %f35, %rs18;}

	// end inline asm
	fma.rn.f32 	%f58, %f34, %f35, %f57;
	ld.global.nc.u16 	%rs19, [%rd10+2];
	// begin inline asm
	{  cvt.f32.f16 %f36, %rs19;}

	// end inline asm
	ld.global.nc.u16 	%rs20, [%rd12+2];
	// begin inline asm
	{  cvt.f32.f16 %f37, %rs20;}

	// end inline asm
	fma.rn.f32 	%f59, %f36, %f37, %f58;
	ld.global.nc.u16 	%rs21, [%rd10+4];
	// begin inline asm
	{  cvt.f32.f16 %f38, %rs21;}

	// end inline asm
	ld.global.nc.u16 	%rs22, [%rd12+4];
	// begin inline asm
	{  cvt.f32.f16 %f39, %rs22;}

	// end inline asm
	fma.rn.f32 	%f60, %f38, %f39, %f59;
	ld.global.nc.u16 	%rs23, [%rd10+6];
	// begin inline asm
	{  cvt.f32.f16 %f40, %rs23;}

	// end inline asm
	ld.global.nc.u16 	%rs24, [%rd12+6];
	// begin inline asm
	{  cvt.f32.f16 %f41, %rs24;}

	// end inline asm
	fma.rn.f32 	%f61, %f40, %f41, %f60;
	ld.global.nc.u16 	%rs25, [%rd10+8];
	// begin inline asm
	{  cvt.f32.f16 %f42, %rs25;}

	// end inline asm
	ld.global.nc.u16 	%rs26, [%rd12+8];
	// begin inline asm
	{  cvt.f32.f16 %f43, %rs26;}

	// end inline asm
	fma.rn.f32 	%f62, %f42, %f43, %f61;
	ld.global.nc.u16 	%rs27, [%rd10+10];
	// begin inline asm
	{  cvt.f32.f16 %f44, %rs27;}

	// end inline asm
	ld.global.nc.u16 	%rs28, [%rd12+10];
	// begin inline asm
	{  cvt.f32.f16 %f45, %rs28;}

	// end inline asm
	fma.rn.f32 	%f63, %f44, %f45, %f62;
	ld.global.nc.u16 	%rs29, [%rd10+12];
	// begin inline asm
	{  cvt.f32.f16 %f46, %rs29;}

	// end inline asm
	ld.global.nc.u16 	%rs30, [%rd12+12];
	// begin inline asm
	{  cvt.f32.f16 %f47, %rs30;}

	// end inline asm
	fma.rn.f32 	%f64, %f46, %f47, %f63;
	ld.global.nc.u16 	%rs31, [%rd10+14];
	// begin inline asm
	{  cvt.f32.f16 %f48, %rs31;}

	// end inline asm
	ld.global.nc.u16 	%rs32, [%rd12+14];
	// begin inline asm
	{  cvt.f32.f16 %f49, %rs32;}

	// end inline asm
	fma.rn.f32 	%f113, %f48, %f49, %f64;
	add.s32 	%r45, %r45, 16;
	add.s32 	%r44, %r44, 16;
	add.s32 	%r43, %r43, 16;
	setp.ne.s32 	%p4, %r45, 0;
	@%p4 bra 	$L__BB0_4;
$L__BB0_5:
	setp.eq.s32 	%p5, %r5, 0;
	@%p5 bra 	$L__BB0_14;
	and.b32  	%r15, %r30, 7;
	setp.lt.u32 	%p6, %r5, 8;
	@%p6 bra 	$L__BB0_8;
	add.s32 	%r39, %r47, %r3;
	mul.wide.s32 	%rd13, %r39, 2;
	add.s64 	%rd14, %rd2, %rd13;
	ld.global.nc.u16 	%rs33, [%rd14];
	// begin inline asm
	{  cvt.f32.f16 %f66, %rs33;}

	// end inline asm
	add.s32 	%r40, %r47, %r4;
	mul.wide.s32 	%rd15, %r40, 2;
	add.s64 	%rd16, %rd1, %rd15;
	ld.global.nc.u16 	%rs34, [%rd16];
	// begin inline asm
	{  cvt.f32.f16 %f67, %rs34;}

	// end inline asm
	fma.rn.f32 	%f82, %f66, %f67, %f113;
	ld.global.nc.u16 	%rs35, [%rd14+2];
	// begin inline asm
	{  cvt.f32.f16 %f68, %rs35;}

	// end inline asm
	ld.global.nc.u16 	%rs36, [%rd16+2];
	// begin inline asm
	{  cvt.f32.f16 %f69, %rs36;}

	// end inline asm
	fma.rn.f32 	%f83, %f68, %f69, %f82;
	ld.global.nc.u16 	%rs37, [%rd14+4];
	// begin inline asm
	{  cvt.f32.f16 %f70, %rs37;}

	// end inline asm
	ld.global.nc.u16 	%rs38, [%rd16+4];
	// begin inline asm
	{  cvt.f32.f16 %f71, %rs38;}

	// end inline asm
	fma.rn.f32 	%f84, %f70, %f71, %f83;
	ld.global.nc.u16 	%rs39, [%rd14+6];
	// begin inline asm
	{  cvt.f32.f16 %f72, %rs39;}

	// end inline asm
	ld.global.nc.u16 	%rs40, [%rd16+6];
	// begin inline asm
	{  cvt.f32.f16 %f73, %rs40;}

	// end inline asm
	fma.rn.f32 	%f85, %f72, %f73, %f84;
	ld.global.nc.u16 	%rs41, [%rd14+8];
	// begin inline asm
	{  cvt.f32.f16 %f74, %rs41;}

	// end inline asm
	ld.global.nc.u16 	%rs42, [%rd16+8];
	// begin inline asm
	{  cvt.f32.f16 %f75, %rs42;}

	// end inline asm
	fma.rn.f32 	%f86, %f74, %f75, %f85;
	ld.global.nc.u16 	%rs43, [%rd14+10];
	// begin inline asm
	{  cvt.f32.f16 %f76, %rs43;}

	// end inline asm
	ld.global.nc.u16 	%rs44, [%rd16+10];
	// begin inline asm
	{  cvt.f32.f16 %f77, %rs44;}

	// end inline asm
	fma.rn.f32 	%f87, %f76, %f77, %f86;
	ld.global.nc.u16 	%rs45, [%rd14+12];
	// begin inline asm
	{  cvt.f32.f16 %f78, %rs45;}

	// end inline asm
	ld.global.nc.u16 	%rs46, [%rd16+12];
	// begin inline asm
	{  cvt.f32.f16 %f79, %rs46;}

	// end inline asm
	fma.rn.f32 	%f88, %f78, %f79, %f87;
	ld.global.nc.u16 	%rs47, [%rd14+14];
	// begin inline asm
	{  cvt.f32.f16 %f80, %rs47;}

	// end inline asm
	ld.global.nc.u16 	%rs48, [%rd16+14];
	// begin inline asm
	{  cvt.f32.f16 %f81, %rs48;}

	// end inline asm
	fma.rn.f32 	%f113, %f80, %f81, %f88;
	add.s32 	%r47, %r47, 8;
$L__BB0_8:
	setp.eq.s32 	%p7, %r15, 0;
	@%p7 bra 	$L__BB0_14;
	and.b32  	%r18, %r30, 3;
	setp.lt.u32 	%p8, %r15, 4;
	@%p8 bra 	$L__BB0_11;
	add.s32 	%r41, %r47, %r3;
	mul.wide.s32 	%rd17, %r41, 2;
	add.s64 	%rd18, %rd2, %rd17;
	ld.global.nc.u16 	%rs49, [%rd18];
	// begin inline asm
	{  cvt.f32.f16 %f90, %rs49;}

	// end inline asm
	add.s32 	%r42, %r47, %r4;
	mul.wide.s32 	%rd19, %r42, 2;
	add.s64 	%rd20, %rd1, %rd19;
	ld.global.nc.u16 	%rs50, [%rd20];
	// begin inline asm
	{  cvt.f32.f16 %f91, %rs50;}

	// end inline asm
	fma.rn.f32 	%f98, %f90, %f91, %f113;
	ld.global.nc.u16 	%rs51, [%rd18+2];
	// begin inline asm
	{  cvt.f32.f16 %f92, %rs51;}

	// end inline asm
	ld.global.nc.u16 	%rs52, [%rd20+2];
	// begin inline asm
	{  cvt.f32.f16 %f93, %rs52;}

	// end inline asm
	fma.rn.f32 	%f99, %f92, %f93, %f98;
	ld.global.nc.u16 	%rs53, [%rd18+4];
	// begin inline asm
	{  cvt.f32.f16 %f94, %rs53;}

	// end inline asm
	ld.global.nc.u16 	%rs54, [%rd20+4];
	// begin inline asm
	{  cvt.f32.f16 %f95, %rs54;}

	// end inline asm
	fma.rn.f32 	%f100, %f94, %f95, %f99;
	ld.global.nc.u16 	%rs55, [%rd18+6];
	// begin inline asm
	{  cvt.f32.f16 %f96, %rs55;}

	// end inline asm
	ld.global.nc.u16 	%rs56, [%rd20+6];
	// begin inline asm
	{  cvt.f32.f16 %f97, %rs56;}

	// end inline asm
	fma.rn.f32 	%f113, %f96, %f97, %f100;
	add.s32 	%r47, %r47, 4;
$L__BB0_11:
	setp.eq.s32 	%p9, %r18, 0;
	@%p9 bra 	$L__BB0_14;
	add.s32 	%r51, %r47, %r4;
	add.s32 	%r50, %r47, %r3;
	neg.s32 	%r49, %r18;
$L__BB0_13:
	.pragma "nounroll";
	mul.wide.s32 	%rd21, %r51, 2;
	add.s64 	%rd22, %rd1, %rd21;
	mul.wide.s32 	%rd23, %r50, 2;
	add.s64 	%rd24, %rd2, %rd23;
	ld.global.nc.u16 	%rs57, [%rd24];
	// begin inline asm
	{  cvt.f32.f16 %f101, %rs57;}

	// end inline asm
	ld.global.nc.u16 	%rs58, [%rd22];
	// begin inline asm
	{  cvt.f32.f16 %f102, %rs58;}

	// end inline asm
	fma.rn.f32 	%f113, %f101, %f102, %f113;
	add.s32 	%r51, %r51, 1;
	add.s32 	%r50, %r50, 1;
	add.s32 	%r49, %r49, 1;
	setp.ne.s32 	%p10, %r49, 0;
	@%p10 bra 	$L__BB0_13;
$L__BB0_14:
	cvta.to.global.u64 	%rd25, %rd5;
	mul.wide.s32 	%rd26, %r2, 2;
	add.s64 	%rd27, %rd25, %rd26;
	ld.global.nc.u16 	%rs59, [%rd27];
	// begin inline asm
	{  cvt.f32.f16 %f103, %rs59;}

	// end inline asm
	add.f32 	%f104, %f113, %f103;
	// begin inline asm
	{  cvt.rn.f16.f32 %rs60, %f104;}

	// end inline asm
	cvta.to.global.u64 	%rd28, %rd6;
	mul.wide.s32 	%rd29, %r1, 2;
	add.s64 	%rd30, %rd28, %rd29;
	st.global.u16 	[%rd30], %rs60;
$L__BB0_15:
	ret;

}
	// .globl	_Z22linear_backward_kernelPK6__halfS1_S1_PS_S2_S2_iii
.visible .entry _Z22linear_backward_kernelPK6__halfS1_S1_PS_S2_S2_iii(
	.param .u64 .ptr .align 1 _Z22linear_backward_kernelPK6__halfS1_S1_PS_S2_S2_iii_param_0,
	.param .u64 .ptr .align 1 _Z22linear_backward_kernelPK6__halfS1_S1_PS_S2_S2_iii_param_1,
	.param .u64 .ptr .align 1 _Z22linear_backward_kernelPK6__halfS1_S1_PS_S2_S2_iii_param_2,
	.param .u64 .ptr .align 1 _Z22linear_backward_kernelPK6__halfS1_S1_PS_S2_S2_iii_param_3,
	.param .u64 .ptr .align 1 _Z22linear_backward_kernelPK6__halfS1_S1_PS_S2_S2_iii_param_4,
	.param .u64 .ptr .align 1 _Z22linear_backward_kernelPK6__halfS1_S1_PS_S2_S2_iii_param_5,
	.param .u32 _Z22linear_backward_kernelPK6__halfS1_S1_PS_S2_S2_iii_param_6,
	.param .u32 _Z22linear_backward_kernelPK6__halfS1_S1_PS_S2_S2_iii_param_7,
	.param .u32 _Z22linear_backward_kernelPK6__halfS1_S1_PS_S2_S2_iii_param_8
)
{
	.reg .pred 	%p<21>;
	.reg .b16 	%rs<62>;
	.reg .b32 	%r<74>;
	.reg .b32 	%f<152>;
	.reg .b64 	%rd<94>;

	ld.param.u64 	%rd5, [_Z22linear_backward_kernelPK6__halfS1_S1_PS_S2_S2_iii_param_0];
	ld.param.u64 	%rd6, [_Z22linear_backward_kernelPK6__halfS1_S1_PS_S2_S2_iii_param_1];
	ld.param.u64 	%rd4, [_Z22linear_backward_kernelPK6__halfS1_S1_PS_S2_S2_iii_param_5];
	ld.param.u32 	%r42, [_Z22linear_backward_kernelPK6__halfS1_S1_PS_S2_S2_iii_param_6];
	ld.param.u32 	%r43, [_Z22linear_backward_kernelPK6__halfS1_S1_PS_S2_S2_iii_param_7];
	ld.param.u32 	%r44, [_Z22linear_backward_kernelPK6__halfS1_S1_PS_S2_S2_iii_param_8];
	cvta.to.global.u64 	%rd1, %rd6;
	cvta.to.global.u64 	%rd2, %rd5;
	mov.u32 	%r45, %ctaid.x;
	mov.u32 	%r46, %ntid.x;
	mov.u32 	%r47, %tid.x;
	mad.lo.s32 	%r1, %r45, %r46, %r47;
	mul.lo.s32 	%r48, %r44, %r43;
	setp.ge.s32 	%p1, %r1, %r48;
	@%p1 bra 	$L__BB1_14;
	div.s32 	%r2, %r1, %r43;
	mul.lo.s32 	%r49, %r2, %r43;
	sub.s32 	%r3, %r1, %r49;
	setp.lt.s32 	%p2, %r42, 1;
	mov.f32 	%f142, 0f00000000;
	@%p2 bra 	$L__BB1_13;
	and.b32  	%r4, %r42, 7;
	setp.lt.u32 	%p3, %r42, 8;
	mov.f32 	%f142, 0f00000000;
	mov.b32 	%r65, 0;
	@%p3 bra 	$L__BB1_5;
	and.b32  	%r65, %r42, 2147483640;
	neg.s32 	%r63, %r65;
	shl.b32 	%r7, %r43, 3;
	shl.b32 	%r8, %r44, 3;
	mov.f32 	%f142, 0f00000000;
	mul.wide.s32 	%rd11, %r44, 2;
	mul.wide.s32 	%rd13, %r43, 2;
	mov.u32 	%r61, %r2;
	mov.u32 	%r62, %r3;
$L__BB1_4:
	.pragma "nounroll";
	mul.wide.s32 	%rd7, %r61, 2;
	add.s64 	%rd8, %rd2, %rd7;
	ld.global.nc.u16 	%rs1, [%rd8];
	// begin inline asm
	{  cvt.f32.f16 %f30, %rs1;}

	// end inline asm
	mul.wide.s32 	%rd9, %r62, 2;
	add.s64 	%rd10, %rd1, %rd9;
	ld.global.nc.u16 	%rs2, [%rd10];
	// begin inline asm
	{  cvt.f32.f16 %f31, %rs2;}

	// end inline asm
	fma.rn.f32 	%f46, %f30, %f31, %f142;
	add.s64 	%rd12, %rd8, %rd11;
	ld.global.nc.u16 	%rs3, [%rd12];
	// begin inline asm
	{  cvt.f32.f16 %f32, %rs3;}

	// end inline asm
	add.s64 	%rd14, %rd10, %rd13;
	ld.global.nc.u16 	%rs4, [%rd14];
	// begin inline asm
	{  cvt.f32.f16 %f33, %rs4;}

	// end inline asm
	fma.rn.f32 	%f47, %f32, %f33, %f46;
	add.s64 	%rd15, %rd12, %rd11;
	ld.global.nc.u16 	%rs5, [%rd15];
	// begin inline asm
	{  cvt.f32.f16 %f34, %rs5;}

	// end inline asm
	add.s64 	%rd16, %rd14, %rd13;
	ld.global.nc.u16 	%rs6, [%rd16];
	// begin inline asm
	{  cvt.f32.f16 %f35, %rs6;}

	// end inline asm
	fma.rn.f32 	%f48, %f34, %f35, %f47;
	add.s64 	%rd17, %rd15, %rd11;
	ld.global.nc.u16 	%rs7, [%rd17];
	// begin inline asm
	{  cvt.f32.f16 %f36, %rs7;}

	// end inline asm
	add.s64 	%rd18, %rd16, %rd13;
	ld.global.nc.u16 	%rs8, [%rd18];
	// begin inline asm
	{  cvt.f32.f16 %f37, %rs8;}

	// end inline asm
	fma.rn.f32 	%f49, %f36, %f37, %f48;
	add.s64 	%rd19, %rd17, %rd11;
	ld.global.nc.u16 	%rs9, [%rd19];
	// begin inline asm
	{  cvt.f32.f16 %f38, %rs9;}

	// end inline asm
	add.s64 	%rd20, %rd18, %rd13;
	ld.global.nc.u16 	%rs10, [%rd20];
	// begin inline asm
	{  cvt.f32.f16 %f39, %rs10;}

	// end inline asm
	fma.rn.f32 	%f50, %f38, %f39, %f49;
	add.s64 	%rd21, %rd19, %rd11;
	ld.global.nc.u16 	%rs11, [%rd21];
	// begin inline asm
	{  cvt.f32.f16 %f40, %rs11;}

	// end inline asm
	add.s64 	%rd22, %rd20, %rd13;
	ld.global.nc.u16 	%rs12, [%rd22];
	// begin inline asm
	{  cvt.f32.f16 %f41, %rs12;}

	// end inline asm
	fma.rn.f32 	%f51, %f40, %f41, %f50;
	add.s64 	%rd23, %rd21, %rd11;
	ld.global.nc.u16 	%rs13, [%rd23];
	// begin inline asm
	{  cvt.f32.f16 %f42, %rs13;}

	// end inline asm
	add.s64 	%rd24, %rd22, %rd13;
	ld.global.nc.u16 	%rs14, [%rd24];
	// begin inline asm
	{  cvt.f32.f16 %f43, %rs14;}

	// end inline asm
	fma.rn.f32 	%f52, %f42, %f43, %f51;
	add.s64 	%rd25, %rd23, %rd11;
	ld.global.nc.u16 	%rs15, [%rd25];
	// begin inline asm
	{  cvt.f32.f16 %f44, %rs15;}

	// end inline asm
	add.s64 	%rd26, %rd24, %rd13;
	ld.global.nc.u16 	%rs16, [%rd26];
	// begin inline asm
	{  cvt.f32.f16 %f45, %rs16;}

	// end inline asm
	fma.rn.f32 	%f142, %f44, %f45, %f52;
	add.s32 	%r63, %r63, 8;
	add.s32 	%r62, %r62, %r7;
	add.s32 	%r61, %r61, %r8;
	setp.ne.s32 	%p4, %r63, 0;
	@%p4 bra 	$L__BB1_4;
$L__BB1_5:
	setp.eq.s32 	%p5, %r4, 0;
	@%p5 bra 	$L__BB1_13;
	and.b32  	%r16, %r42, 3;
	setp.lt.u32 	%p6, %r4, 4;
	@%p6 bra 	$L__BB1_8;
	mad.lo.s32 	%r51, %r65, %r44, %r2;
	mul.wide.s32 	%rd27, %r51, 2;
	add.s64 	%rd28, %rd2, %rd27;
	ld.global.nc.u16 	%rs17, [%rd28];
	// begin inline asm
	{  cvt.f32.f16 %f54, %rs17;}

	// end inline asm
	mad.lo.s32 	%r52, %r65, %r43, %r3;
	mul.wide.s32 	%rd29, %r52, 2;
	add.s64 	%rd30, %rd1, %rd29;
	ld.global.nc.u16 	%rs18, [%rd30];
	// begin inline asm
	{  cvt.f32.f16 %f55, %rs18;}

	// end inline asm
	fma.rn.f32 	%f62, %f54, %f55, %f142;
	mul.wide.s32 	%rd31, %r44, 2;
	add.s64 	%rd32, %rd28, %rd31;
	ld.global.nc.u16 	%rs19, [%rd32];
	// begin inline asm
	{  cvt.f32.f16 %f56, %rs19;}

	// end inline asm
	mul.wide.s32 	%rd33, %r43, 2;
	add.s64 	%rd34, %rd30, %rd33;
	ld.global.nc.u16 	%rs20, [%rd34];
	// begin inline asm
	{  cvt.f32.f16 %f57, %rs20;}

	// end inline asm
	fma.rn.f32 	%f63, %f56, %f57, %f62;
	add.s64 	%rd35, %rd32, %rd31;
	ld.global.nc.u16 	%rs21, [%rd35];
	// begin inline asm
	{  cvt.f32.f16 %f58, %rs21;}

	// end inline asm
	add.s64 	%rd36, %rd34, %rd33;
	ld.global.nc.u16 	%rs22, [%rd36];
	// begin inline asm
	{  cvt.f32.f16 %f59, %rs22;}

	// end inline asm
	fma.rn.f32 	%f64, %f58, %f59, %f63;
	add.s64 	%rd37, %rd35, %rd31;
	ld.global.nc.u16 	%rs23, [%rd37];
	// begin inline asm
	{  cvt.f32.f16 %f60, %rs23;}

	// end inline asm
	add.s64 	%rd38, %rd36, %rd33;
	ld.global.nc.u16 	%rs24, [%rd38];
	// begin inline asm
	{  cvt.f32.f16 %f61, %rs24;}

	// end inline asm
	fma.rn.f32 	%f142, %f60, %f61, %f64;
	add.s32 	%r65, %r65, 4;
$L__BB1_8:
	setp.eq.s32 	%p7, %r16, 0;
	@%p7 bra 	$L__BB1_13;
	setp.eq.s32 	%p8, %r16, 1;
	@%p8 bra 	$L__BB1_11;
	mad.lo.s32 	%r53, %r65, %r44, %r2;
	mul.wide.s32 	%rd39, %r53, 2;
	add.s64 	%rd40, %rd2, %rd39;
	ld.global.nc.u16 	%rs25, [%rd40];
	// begin inline asm
	{  cvt.f32.f16 %f66, %rs25;}

	// end inline asm
	mad.lo.s32 	%r54, %r65, %r43, %r3;
	mul.wide.s32 	%rd41, %r54, 2;
	add.s64 	%rd42, %rd1, %rd41;
	ld.global.nc.u16 	%rs26, [%rd42];
	// begin inline asm
	{  cvt.f32.f16 %f67, %rs26;}

	// end inline asm
	fma.rn.f32 	%f70, %f66, %f67, %f142;
	mul.wide.s32 	%rd43, %r44, 2;
	add.s64 	%rd44, %rd40, %rd43;
	ld.global.nc.u16 	%rs27, [%rd44];
	// begin inline asm
	{  cvt.f32.f16 %f68, %rs27;}

	// end inline asm
	mul.wide.s32 	%rd45, %r43, 2;
	add.s64 	%rd46, %rd42, %rd45;
	ld.global.nc.u16 	%rs28, [%rd46];
	// begin inline asm
	{  cvt.f32.f16 %f69, %rs28;}

	// end inline asm
	fma.rn.f32 	%f142, %f68, %f69, %f70;
	add.s32 	%r65, %r65, 2;
$L__BB1_11:
	and.b32  	%r55, %r42, 1;
	setp.eq.b32 	%p9, %r55, 1;
	not.pred 	%p10, %p9;
	@%p10 bra 	$L__BB1_13;
	mad.lo.s32 	%r56, %r65, %r44, %r2;
	mul.wide.s32 	%rd47, %r56, 2;
	add.s64 	%rd48, %rd2, %rd47;
	ld.global.nc.u16 	%rs29, [%rd48];
	// begin inline asm
	{  cvt.f32.f16 %f71, %rs29;}

	// end inline asm
	mad.lo.s32 	%r57, %r65, %r43, %r3;
	mul.wide.s32 	%rd49, %r57, 2;
	add.s64 	%rd50, %rd1, %rd49;
	ld.global.nc.u16 	%rs30, [%rd50];
	// begin inline asm
	{  cvt.f32.f16 %f72, %rs30;}

	// end inline asm
	fma.rn.f32 	%f142, %f71, %f72, %f142;
$L__BB1_13:
	ld.param.u64 	%rd93, [_Z22linear_backward_kernelPK6__halfS1_S1_PS_S2_S2_iii_param_4];
	// begin inline asm
	{  cvt.rn.f16.f32 %rs31, %f142;}

	// end inline asm
	cvta.to.global.u64 	%rd51, %rd93;
	mul.wide.s32 	%rd52, %r1, 2;
	add.s64 	%rd53, %rd51, %rd52;
	st.global.u16 	[%rd53], %rs31;
$L__BB1_14:
	setp.ge.s32 	%p11, %r1, %r44;
	@%p11 bra 	$L__BB1_29;
	setp.lt.s32 	%p12, %r42, 1;
	mov.f32 	%f151, 0f00000000;
	@%p12 bra 	$L__BB1_28;
	and.b32  	%r21, %r42, 15;
	setp.lt.u32 	%p13, %r42, 16;
	mov.f32 	%f151, 0f00000000;
	mov.b32 	%r70, 0;
	@%p13 bra 	$L__BB1_19;
	and.b32  	%r70, %r42, 2147483632;
	neg.s32 	%r68, %r70;
	shl.b32 	%r24, %r44, 4;
	mov.f32 	%f151, 0f00000000;
	mul.wide.s32 	%rd56, %r44, 2;
	mov.u32 	%r67, %r1;
$L__BB1_18:
	.pragma "nounroll";
	mul.wide.s32 	%rd54, %r67, 2;
	add.s64 	%rd55, %rd2, %rd54;
	ld.global.nc.u16 	%rs32, [%rd55];
	// begin inline asm
	{  cvt.f32.f16 %f78, %rs32;}

	// end inline asm
	add.f32 	%f94, %f151, %f78;
	add.s64 	%rd57, %rd55, %rd56;
	ld.global.nc.u16 	%rs33, [%rd57];
	// begin inline asm
	{  cvt.f32.f16 %f79, %rs33;}

	// end inline asm
	add.f32 	%f95, %f94, %f79;
	add.s64 	%rd58, %rd57, %rd56;
	ld.global.nc.u16 	%rs34, [%rd58];
	// begin inline asm
	{  cvt.f32.f16 %f80, %rs34;}

	// end inline asm
	add.f32 	%f96, %f95, %f80;
	add.s64 	%rd59, %rd58, %rd56;
	ld.global.nc.u16 	%rs35, [%rd59];
	// begin inline asm
	{  cvt.f32.f16 %f81, %rs35;}

	// end inline asm
	add.f32 	%f97, %f96, %f81;
	add.s64 	%rd60, %rd59, %rd56;
	ld.global.nc.u16 	%rs36, [%rd60];
	// begin inline asm
	{  cvt.f32.f16 %f82, %rs36;}

	// end inline asm
	add.f32 	%f98, %f97, %f82;
	add.s64 	%rd61, %rd60, %rd56;
	ld.global.nc.u16 	%rs37, [%rd61];
	// begin inline asm
	{  cvt.f32.f16 %f83, %rs37;}

	// end inline asm
	add.f32 	%f99, %f98, %f83;
	add.s64 	%rd62, %rd61, %rd56;
	ld.global.nc.u16 	%rs38, [%rd62];
	// begin inline asm
	{  cvt.f32.f16 %f84, %rs38;}

	// end inline asm
	add.f32 	%f100, %f99, %f84;
	add.s64 	%rd63, %rd62, %rd56;
	ld.global.nc.u16 	%rs39, [%rd63];
	// begin inline asm
	{  cvt.f32.f16 %f85, %rs39;}

	// end inline asm
	add.f32 	%f101, %f100, %f85;
	add.s64 	%rd64, %rd63, %rd56;
	ld.global.nc.u16 	%rs40, [%rd64];
	// begin inline asm
	{  cvt.f32.f16 %f86, %rs40;}

	// end inline asm
	add.f32 	%f102, %f101, %f86;
	add.s64 	%rd65, %rd64, %rd56;
	ld.global.nc.u16 	%rs41, [%rd65];
	// begin inline asm
	{  cvt.f32.f16 %f87, %rs41;}

	// end inline asm
	add.f32 	%f103, %f102, %f87;
	add.s64 	%rd66, %rd65, %rd56;
	ld.global.nc.u16 	%rs42, [%rd66];
	// begin inline asm
	{  cvt.f32.f16 %f88, %rs42;}

	// end inline asm
	add.f32 	%f104, %f103, %f88;
	add.s64 	%rd67, %rd66, %rd56;
	ld.global.nc.u16 	%rs43, [%rd67];
	// begin inline asm
	{  cvt.f32.f16 %f89, %rs43;}

	// end inline asm
	add.f32 	%f105, %f104, %f89;
	add.s64 	%rd68, %rd67, %rd56;
	ld.global.nc.u16 	%rs44, [%rd68];
	// begin inline asm
	{  cvt.f32.f16 %f90, %rs44;}

	// end inline asm
	add.f32 	%f106, %f105, %f90;
	add.s64 	%rd69, %rd68, %rd56;
	ld.global.nc.u16 	%rs45, [%rd69];
	// begin inline asm
	{  cvt.f32.f16 %f91, %rs45;}

	// end inline asm
	add.f32 	%f107, %f106, %f91;
	add.s64 	%rd70, %rd69, %rd56;
	ld.global.nc.u16 	%rs46, [%rd70];
	// begin inline asm
	{  cvt.f32.f16 %f92, %rs46;}

	// end inline asm
	add.f32 	%f108, %f107, %f92;
	add.s64 	%rd71, %rd70, %rd56;
	ld.global.nc.u16 	%rs47, [%rd71];
	// begin inline asm
	{  cvt.f32.f16 %f93, %rs47;}

	// end inline asm
	add.f32 	%f151, %f108, %f93;
	add.s32 	%r68, %r68, 16;
	add.s32 	%r67, %r67, %r24;
	setp.ne.s32 	%p14, %r68, 0;
	@%p14 bra 	$L__BB1_18;
$L__BB1_19:
	setp.eq.s32 	%p15, %r21, 0;
	@%p15 bra 	$L__BB1_28;
	and.b32  	%r30, %r42, 7;
	setp.lt.u32 	%p16, %r21, 8;
	@%p16 bra 	$L__BB1_22;
	mad.lo.s32 	%r59, %r70, %r44, %r1;
	mul.wide.s32 	%rd72, %r59, 2;
	add.s64 	%rd73, %rd2, %rd72;
	ld.global.nc.u16 	%rs48, [%rd73];
	// begin inline asm
	{  cvt.f32.f16 %f110, %rs48;}

	// end inline asm
	add.f32 	%f118, %f151, %f110;
	mul.wide.s32 	%rd74, %r44, 2;
	add.s64 	%rd75, %rd73, %rd74;
	ld.global.nc.u16 	%rs49, [%rd75];
	// begin inline asm
	{  cvt.f32.f16 %f111, %rs49;}

	// end inline asm
	add.f32 	%f119, %f118, %f111;
	add.s64 	%rd76, %rd75, %rd74;
	ld.global.nc.u16 	%rs50, [%rd76];
	// begin inline asm
	{  cvt.f32.f16 %f112, %rs50;}

	// end inline asm
	add.f32 	%f120, %f119, %f112;
	add.s64 	%rd77, %rd76, %rd74;
	ld.global.nc.u16 	%rs51, [%rd77];
	// begin inline asm
	{  cvt.f32.f16 %f113, %rs51;}

	// end inline asm
	add.f32 	%f121, %f120, %f113;
	add.s64 	%rd78, %rd77, %rd74;
	ld.global.nc.u16 	%rs52, [%rd78];
	// begin inline asm
	{  cvt.f32.f16 %f114, %rs52;}

	// end inline asm
	add.f32 	%f122, %f121, %f114;
	add.s64 	%rd79, %rd78, %rd74;
	ld.global.nc.u16 	%rs53, [%rd79];
	// begin inline asm
	{  cvt.f32.f16 %f115, %rs53;}

	// end inline asm
	add.f32 	%f123, %f122, %f115;
	add.s64 	%rd80, %rd79, %rd74;
	ld.global.nc.u16 	%rs54, [%rd80];
	// begin inline asm
	{  cvt.f32.f16 %f116, %rs54;}

	// end inline asm
	add.f32 	%f124, %f123, %f116;
	add.s64 	%rd81, %rd80, %rd74;
	ld.global.nc.u16 	%rs55, [%rd81];
	// begin inline asm
	{  cvt.f32.f16 %f117, %rs55;}

	// end inline asm
	add.f32 	%f151, %f124, %f117;
	add.s32 	%r70, %r70, 8;
$L__BB1_22:
	setp.eq.s32 	%p17, %r30, 0;
	@%p17 bra 	$L__BB1_28;
	and.b32  	%r33, %r42, 3;
	setp.lt.u32 	%p18, %r30, 4;
	@%p18 bra 	$L__BB1_25;
	mad.lo.s32 	%r60, %r70, %r44, %r1;
	mul.wide.s32 	%rd82, %r60, 2;
	add.s64 	%rd83, %rd2, %rd82;
	ld.global.nc.u16 	%rs56, [%rd83];
	// begin inline asm
	{  cvt.f32.f16 %f126, %rs56;}

	// end inline asm
	add.f32 	%f130, %f151, %f126;
	mul.wide.s32 	%rd84, %r44, 2;
	add.s64 	%rd85, %rd83, %rd84;
	ld.global.nc.u16 	%rs57, [%rd85];
	// begin inline asm
	{  cvt.f32.f16 %f127, %rs57;}

	// end inline asm
	add.f32 	%f131, %f130, %f127;
	add.s64 	%rd86, %rd85, %rd84;
	ld.global.nc.u16 	%rs58, [%rd86];
	// begin inline asm
	{  cvt.f32.f16 %f128, %rs58;}

	// end inline asm
	add.f32 	%f132, %f131, %f128;
	add.s64 	%rd87, %rd86, %rd84;
	ld.global.nc.u16 	%rs59, [%rd87];
	// begin inline asm
	{  cvt.f32.f16 %f129, %rs59;}

	// end inline asm
	add.f32 	%f151, %f132, %f129;
	add.s32 	%r70, %r70, 4;
$L__BB1_25:
	setp.eq.s32 	%p19, %r33, 0;
	@%p19 bra 	$L__BB1_28;
	mad.lo.s32 	%r73, %r70, %r44, %r1;
	neg.s32 	%r72, %r33;
$L__BB1_27:
	.pragma "nounroll";
	mul.wide.s32 	%rd88, %r73, 2;
	add.s64 	%rd89, %rd2, %rd88;
	ld.global.nc.u16 	%rs60, [%rd89];
	// begin inline asm
	{  cvt.f32.f16 %f133, %rs60;}

	// end inline asm
	add.f32 	%f151, %f151, %f133;
	add.s32 	%r73, %r73, %r44;
	add.s32 	%r72, %r72, 1;
	setp.ne.s32 	%p20, %r72, 0;
	@%p20 bra 	$L__BB1_27;
$L__BB1_28:
	// begin inline asm
	{  cvt.rn.f16.f32 %rs61, %f151;}

	// end inline asm
	cvta.to.global.u64 	%rd90, %rd4;
	mul.wide.s32 	%rd91, %r1, 2;
	add.s64 	%rd92, %rd90, %rd91;
	st.global.u16 	[%rd92], %rs61;
$L__BB1_29:
	ret;

}
	// .globl	_Z24batchnorm_forward_kernelPKfS0_S0_S0_S0_Pfiiifb
.visible .entry _Z24batchnorm_forward_kernelPKfS0_S0_S0_S0_Pfiiifb(
	.param .u64 .ptr .align 1 _Z24batchnorm_forward_kernelPKfS0_S0_S0_S0_Pfiiifb_param_0,
	.param .u64 .ptr .align 1 _Z24batchnorm_forward_kernelPKfS0_S0_S0_S0_Pfiiifb_param_1,
	.param .u64 .ptr .align 1 _Z24batchnorm_forward_kernelPKfS0_S0_S0_S0_Pfiiifb_param_2,
	.param .u64 .ptr .align 1 _Z24batchnorm_forward_kernelPKfS0_S0_S0_S0_Pfiiifb_param_3,
	.param .u64 .ptr .align 1 _Z24batchnorm_forward_kernelPKfS0_S0_S0_S0_Pfiiifb_param_4,
	.param .u64 .ptr .align 1 _Z24batchnorm_forward_kernelPKfS0_S0_S0_S0_Pfiiifb_param_5,
	.param .u32 _Z24batchnorm_forward_kernelPKfS0_S0_S0_S0_Pfiiifb_param_6,
	.param .u32 _Z24batchnorm_forward_kernelPKfS0_S0_S0_S0_Pfiiifb_param_7,
	.param .u32 _Z24batchnorm_forward_kernelPKfS0_S0_S0_S0_Pfiiifb_param_8,
	.param .f32 _Z24batchnorm_forward_kernelPKfS0_S0_S0_S0_Pfiiifb_param_9,
	.param .u8 _Z24batchnorm_forward_kernelPKfS0_S0_S0_S0_Pfiiifb_param_10
)
{
	.reg .pred 	%p<2>;
	.reg .b32 	%r<12>;
	.reg .b32 	%f<12>;
	.reg .b64 	%rd<21>;

	ld.param.u64 	%rd1, [_Z24batchnorm_forward_kernelPKfS0_S0_S0_S0_Pfiiifb_param_0];
	ld.param.u64 	%rd2, [_Z24batchnorm_forward_kernelPKfS0_S0_S0_S0_Pfiiifb_param_1];
	ld.param.u64 	%rd3, [_Z24batchnorm_forward_kernelPKfS0_S0_S0_S0_Pfiiifb_param_2];
	ld.param.u64 	%rd4, [_Z24batchnorm_forward_kernelPKfS0_S0_S0_S0_Pfiiifb_param_3];
	ld.param.u64 	%rd5, [_Z24batchnorm_forward_kernelPKfS0_S0_S0_S0_Pfiiifb_param_4];
	ld.param.u64 	%rd6, [_Z24batchnorm_forward_kernelPKfS0_S0_S0_S0_Pfiiifb_param_5];
	ld.param.u32 	%r4, [_Z24batchnorm_forward_kernelPKfS0_S0_S0_S0_Pfiiifb_param_6];
	ld.param.u32 	%r2, [_Z24batchnorm_forward_kernelPKfS0_S0_S0_S0_Pfiiifb_param_7];
	ld.param.u32 	%r3, [_Z24batchnorm_forward_kernelPKfS0_S0_S0_S0_Pfiiifb_param_8];
	ld.param.f32 	%f1, [_Z24batchnorm_forward_kernelPKfS0_S0_S0_S0_Pfiiifb_param_9];
	mov.u32 	%r5, %ctaid.x;
	mov.u32 	%r6, %ntid.x;
	mov.u32 	%r7, %tid.x;
	mad.lo.s32 	%r1, %r5, %r6, %r7;
	mul.lo.s32 	%r8, %r2, %r4;
	mul.lo.s32 	%r9, %r8, %r3;
	setp.ge.s32 	%p1, %r1, %r9;
	@%p1 bra 	$L__BB2_2;
	cvta.to.global.u64 	%rd7, %rd4;
	cvta.to.global.u64 	%rd8, %rd5;
	cvta.to.global.u64 	%rd9, %rd1;
	cvta.to.global.u64 	%rd10, %rd2;
	cvta.to.global.u64 	%rd11, %rd3;
	cvta.to.global.u64 	%rd12, %rd6;
	div.s32 	%r10, %r1, %r3;
	rem.s32 	%r11, %r10, %r2;
	mul.wide.s32 	%rd13, %r11, 4;
	add.s64 	%rd14, %rd7, %rd13;
	ld.global.nc.f32 	%f2, [%rd14];
	add.s64 	%rd15, %rd8, %rd13;
	ld.global.nc.f32 	%f3, [%rd15];
	add.f32 	%f4, %f1, %f3;
	rsqrt.approx.f32 	%f5, %f4;
	mul.wide.s32 	%rd16, %r1, 4;
	add.s64 	%rd17, %rd9, %rd16;
	ld.global.nc.f32 	%f6, [%rd17];
	sub.f32 	%f7, %f6, %f2;
	mul.f32 	%f8, %f5, %f7;
	add.s64 	%rd18, %rd10, %rd13;
	ld.global.nc.f32 	%f9, [%rd18];
	add.s64 	%rd19, %rd11, %rd13;
	ld.global.nc.f32 	%f10, [%rd19];
	fma.rn.f32 	%f11, %f9, %f8, %f10;
	add.s64 	%rd20, %rd12, %rd16;
	st.global.f32 	[%rd20], %f11;
$L__BB2_2:
	ret;

}
	// .globl	_Z22dropout_forward_kernelPKfPfPbify
.visible .entry _Z22dropout_forward_kernelPKfPfPbify(
	.param .u64 .ptr .align 1 _Z22dropout_forward_kernelPKfPfPbify_param_0,
	.param .u64 .ptr .align 1 _Z22dropout_forward_kernelPKfPfPbify_param_1,
	.param .u64 .ptr .align 1 _Z22dropout_forward_kernelPKfPfPbify_param_2,
	.param .u32 _Z22dropout_forward_kernelPKfPfPbify_param_3,
	.param .f32 _Z22dropout_forward_kernelPKfPfPbify_param_4,
	.param .u64 _Z22dropout_forward_kernelPKfPfPbify_param_5
)
{
	.reg .pred 	%p<4>;
	.reg .b16 	%rs<2>;
	.reg .b32 	%r<7>;
	.reg .b32 	%f<12>;
	.reg .b64 	%rd<18>;

	ld.param.u64 	%rd1, [_Z22dropout_forward_kernelPKfPfPbify_param_0];
	ld.param.u64 	%rd2, [_Z22dropout_forward_kernelPKfPfPbify_param_1];
	ld.param.u64 	%rd3, [_Z22dropout_forward_kernelPKfPfPbify_param_2];
	ld.param.u32 	%r2, [_Z22dropout_forward_kernelPKfPfPbify_param_3];
	ld.param.f32 	%f3, [_Z22dropout_forward_kernelPKfPfPbify_param_4];
	ld.param.u64 	%rd4, [_Z22dropout_forward_kernelPKfPfPbify_param_5];
	mov.u32 	%r3, %ctaid.x;
	mov.u32 	%r4, %ntid.x;
	mov.u32 	%r5, %tid.x;
	mad.lo.s32 	%r1, %r3, %r4, %r5;
	setp.ge.s32 	%p1, %r1, %r2;
	@%p1 bra 	$L__BB3_4;
	cvta.to.global.u64 	%rd5, %rd3;
	add.s32 	%r6, %r1, 1;
	cvt.u64.u32 	%rd6, %r6;
	mul.lo.s64 	%rd7, %rd6, %rd4;
	mad.lo.s64 	%rd8, %rd7, 1103515245, 12345;
	and.b64  	%rd9, %rd8, 2147483647;
	cvt.rn.f32.u64 	%f5, %rd9;
	mul.f32 	%f6, %f5, 0f30000000;
	setp.leu.f32 	%p2, %f6, %f3;
	setp.gt.f32 	%p3, %f6, %f3;
	selp.u16 	%rs1, 1, 0, %p3;
	cvt.s64.s32 	%rd10, %r1;
	add.s64 	%rd11, %rd5, %rd10;
	st.global.u8 	[%rd11], %rs1;
	mov.f32 	%f11, 0f00000000;
	@%p2 bra 	$L__BB3_3;
	mov.f32 	%f7, 0f3F800000;
	sub.f32 	%f8, %f7, %f3;
	rcp.rn.f32 	%f9, %f8;
	cvta.to.global.u64 	%rd12, %rd1;
	mul.wide.s32 	%rd13, %r1, 4;
	add.s64 	%rd14, %rd12, %rd13;
	ld.global.nc.f32 	%f10, [%rd14];
	mul.f32 	%f11, %f9, %f10;
$L__BB3_3:
	cvta.to.global.u64 	%rd15, %rd2;
	mul.wide.s32 	%rd16, %r1, 4;
	add.s64 	%rd17, %rd15, %rd16;
	st.global.f32 	[%rd17], %f11;
$L__BB3_4:
	ret;

}
	// .globl	_Z23attention_scores_kernelPK6__halfS1_Pfiiiif
.visible .entry _Z23attention_scores_kernelPK6__halfS1_Pfiiiif(
	.param .u64 .ptr .align 1 _Z23attention_scores_kernelPK6__halfS1_Pfiiiif_param_0,
	.param .u64 .ptr .align 1 _Z23attention_scores_kernelPK6__halfS1_Pfiiiif_param_1,
	.param .u64 .ptr .align 1 _Z23attention_scores_kernelPK6__halfS1_Pfiiiif_param_2,
	.param .u32 _Z23attention_scores_kernelPK6__halfS1_Pfiiiif_param_3,
	.param .u32 _Z23attention_scores_kernelPK6__halfS1_Pfiiiif_param_4,
	.param .u32 _Z23attention_scores_kernelPK6__halfS1_Pfiiiif_param_5,
	.param .u32 _Z23attention_scores_kernelPK6__halfS1_Pfiiiif_param_6,
	.param .f32 _Z23attention_scores_kernelPK6__halfS1_Pfiiiif_param_7
)
{
	.reg .pred 	%p<11>;
	.reg .b16 	%rs<59>;
	.reg .b32 	%r<65>;
	.reg .b32 	%f<114>;
	.reg .b64 	%rd<27>;

	ld.param.u64 	%rd6, [_Z23attention_scores_kernelPK6__halfS1_Pfiiiif_param_0];
	ld.param.u64 	%rd7, [_Z23attention_scores_kernelPK6__halfS1_Pfiiiif_param_1];
	ld.param.u64 	%rd5, [_Z23attention_scores_kernelPK6__halfS1_Pfiiiif_param_2];
	ld.param.u32 	%r32, [_Z23attention_scores_kernelPK6__halfS1_Pfiiiif_param_3];
	ld.param.u32 	%r29, [_Z23attention_scores_kernelPK6__halfS1_Pfiiiif_param_4];
	ld.param.u32 	%r30, [_Z23attention_scores_kernelPK6__halfS1_Pfiiiif_param_5];
	ld.param.u32 	%r31, [_Z23attention_scores_kernelPK6__halfS1_Pfiiiif_param_6];
	ld.param.f32 	%f14, [_Z23attention_scores_kernelPK6__halfS1_Pfiiiif_param_7];
	cvta.to.global.u64 	%rd1, %rd7;
	cvta.to.global.u64 	%rd2, %rd6;
	mov.u32 	%r33, %ctaid.x;
	mov.u32 	%r34, %ntid.x;
	mov.u32 	%r35, %tid.x;
	mad.lo.s32 	%r1, %r33, %r34, %r35;
	mul.lo.s32 	%r36, %r29, %r32;
	mul.lo.s32 	%r37, %r36, %r30;
	mul.lo.s32 	%r38, %r37, %r30;
	setp.ge.s32 	%p1, %r1, %r38;
	@%p1 bra 	$L__BB4_15;
	mul.lo.s32 	%r39, %r30, %r30;
	mul.lo.s32 	%r40, %r39, %r29;
	div.s32 	%r41, %r1, %r40;
	div.s32 	%r42, %r1, %r39;
	rem.s32 	%r43, %r42, %r29;
	div.s32 	%r44, %r1, %r30;
	rem.s32 	%r45, %r44, %r30;
	mul.lo.s32 	%r46, %r44, %r30;
	sub.s32 	%r47, %r1, %r46;
	mad.lo.s32 	%r48, %r41, %r29, %r43;
	mul.lo.s32 	%r49, %r31, %r30;
	mul.lo.s32 	%r50, %r49, %r48;
	mad.lo.s32 	%r2, %r45, %r31, %r50;
	mad.lo.s32 	%r3, %r47, %r31, %r50;
	setp.lt.s32 	%p2, %r31, 1;
	mov.f32 	%f113, 0f00000000;
	@%p2 bra 	$L__BB4_14;
	and.b32  	%r4, %r31, 15;
	setp.lt.u32 	%p3, %r31, 16;
	mov.f32 	%f113, 0f00000000;
	mov.b32 	%r60, 0;
	@%p3 bra 	$L__BB4_5;
	and.b32  	%r60, %r31, 2147483632;
	neg.s32 	%r58, %r60;
	add.s64 	%rd3, %rd2, 16;
	add.s64 	%rd4, %rd1, 16;
	mov.f32 	%f113, 0f00000000;
	mov.u32 	%r56, %r3;
	mov.u32 	%r57, %r2;
$L__BB4_4:
	.pragma "nounroll";
	mul.wide.s32 	%rd8, %r57, 2;
	add.s64 	%rd9, %rd3, %rd8;
	mul.wide.s32 	%rd10, %r56, 2;
	add.s64 	%rd11, %rd4, %rd10;
	ld.global.nc.u16 	%rs1, [%rd9+-16];
	// begin inline asm
	{  cvt.f32.f16 %f19, %rs1;}

	// end inline asm
	ld.global.nc.u16 	%rs2, [%rd11+-16];
	// begin inline asm
	{  cvt.f32.f16 %f20, %rs2;}

	// end inline asm
	fma.rn.f32 	%f51, %f19, %f20, %f113;
	ld.global.nc.u16 	%rs3, [%rd9+-14];
	// begin inline asm
	{  cvt.f32.f16 %f21, %rs3;}

	// end inline asm
	ld.global.nc.u16 	%rs4, [%rd11+-14];
	// begin inline asm
	{  cvt.f32.f16 %f22, %rs4;}

	// end inline asm
	fma.rn.f32 	%f52, %f21, %f22, %f51;
	ld.global.nc.u16 	%rs5, [%rd9+-12];
	// begin inline asm
	{  cvt.f32.f16 %f23, %rs5;}

	// end inline asm
	ld.global.nc.u16 	%rs6, [%rd11+-12];
	// begin inline asm
	{  cvt.f32.f16 %f24, %rs6;}

	// end inline asm
	fma.rn.f32 	%f53, %f23, %f24, %f52;
	ld.global.nc.u16 	%rs7, [%rd9+-10];
	// begin inline asm
	{  cvt.f32.f16 %f25, %rs7;}

	// end inline asm
	ld.global.nc.u16 	%rs8, [%rd11+-10];
	// begin inline asm
	{  cvt.f32.f16 %f26, %rs8;}

	// end inline asm
	fma.rn.f32 	%f54, %f25, %f26, %f53;
	ld.global.nc.u16 	%rs9, [%rd9+-8];
	// begin inline asm
	{  cvt.f32.f16 %f27, %rs9;}

	// end inline asm
	ld.global.nc.u16 	%rs10, [%rd11+-8];
	// begin inline asm
	{  cvt.f32.f16 %f28, %rs10;}

	// end inline asm
	fma.rn.f32 	%f55, %f27, %f28, %f54;
	ld.global.nc.u16 	%rs11, [%rd9+-6];
	// begin inline asm
	{  cvt.f32.f16 %f29, %rs11;}

	// end inline asm
	ld.global.nc.u16 	%rs12, [%rd11+-6];
	// begin inline asm
	{  cvt.f32.f16 %f30, %rs12;}

	// end inline asm
	fma.rn.f32 	%f56, %f29, %f30, %f55;
	ld.global.nc.u16 	%rs13, [%rd9+-4];
	// begin inline asm
	{  cvt.f32.f16 %f31, %rs13;}

	// end inline asm
	ld.global.nc.u16 	%rs14, [%rd11+-4];
	// begin inline asm
	{  cvt.f32.f16 %f32, %rs14;}

	// end inline asm
	fma.rn.f32 	%f57, %f31, %f32, %f56;
	ld.global.nc.u16 	%rs15, [%rd9+-2];
	// begin inline asm
	{  cvt.f32.f16 %f33, %rs15;}

	// end inline asm
	ld.global.nc.u16 	%rs16, [%rd11+-2];
	// begin inline asm
	{  cvt.f32.f16 %f34, %rs16;}

	// end inline asm
	fma.rn.f32 	%f58, %f33, %f34, %f57;
	ld.global.nc.u16 	%rs17, [%rd9];
	// begin inline asm
	{  cvt.f32.f16 %f35, %rs17;}

	// end inline asm
	ld.global.nc.u16 	%rs18, [%rd11];
	// begin inline asm
	{  cvt.f32.f16 %f36, %rs18;}

	// end inline asm
	fma.rn.f32 	%f59, %f35, %f36, %f58;
	ld.global.nc.u16 	%rs19, [%rd9+2];
	// begin inline asm
	{  cvt.f32.f16 %f37, %rs19;}

	// end inline asm
	ld.global.nc.u16 	%rs20, [%rd11+2];
	// begin inline asm
	{  cvt.f32.f16 %f38, %rs20;}

	// end inline asm
	fma.rn.f32 	%f60, %f37, %f38, %f59;
	ld.global.nc.u16 	%rs21, [%rd9+4];
	// begin inline asm
	{  cvt.f32.f16 %f39, %rs21;}

	// end inline asm
	ld.global.nc.u16 	%rs22, [%rd11+4];
	// begin inline asm
	{  cvt.f32.f16 %f40, %rs22;}

	// end inline asm
	fma.rn.f32 	%f61, %f39, %f40, %f60;
	ld.global.nc.u16 	%rs23, [%rd9+6];
	// begin inline asm
	{  cvt.f32.f16 %f41, %rs23;}

	// end inline asm
	ld.global.nc.u16 	%rs24, [%rd11+6];
	// begin inline asm
	{  cvt.f32.f16 %f42, %rs24;}

	// end inline asm
	fma.rn.f32 	%f62, %f41, %f42, %f61;
	ld.global.nc.u16 	%rs25, [%rd9+8];
	// begin inline asm
	{  cvt.f32.f16 %f43, %rs25;}

	// end inline asm
	ld.global.nc.u16 	%rs26, [%rd11+8];
	// begin inline asm
	{  cvt.f32.f16 %f44, %rs26;}

	// end inline asm
	fma.rn.f32 	%f63, %f43, %f44, %f62;
	ld.global.nc.u16 	%rs27, [%rd9+10];
	// begin inline asm
	{  cvt.f32.f16 %f45, %rs27;}

	// end inline asm
	ld.global.nc.u16 	%rs28, [%rd11+10];
	// begin inline asm
	{  cvt.f32.f16 %f46, %rs28;}

	// end inline asm
	fma.rn.f32 	%f64, %f45, %f46, %f63;
	ld.global.nc.u16 	%rs29, [%rd9+12];
	// begin inline asm
	{  cvt.f32.f16 %f47, %rs29;}

	// end inline asm
	ld.global.nc.u16 	%rs30, [%rd11+12];
	// begin inline asm
	{  cvt.f32.f16 %f48, %rs30;}

	// end inline asm
	fma.rn.f32 	%f65, %f47, %f48, %f64;
	ld.global.nc.u16 	%rs31, [%rd9+14];
	// begin inline asm
	{  cvt.f32.f16 %f49, %rs31;}

	// end inline asm
	ld.global.nc.u16 	%rs32, [%rd11+14];
	// begin inline asm
	{  cvt.f32.f16 %f50, %rs32;}

	// end inline asm
	fma.rn.f32 	%f113, %f49, %f50, %f65;
	add.s32 	%r58, %r58, 16;
	add.s32 	%r57, %r57, 16;
	add.s32 	%r56, %r56, 16;
	setp.ne.s32 	%p4, %r58, 0;
	@%p4 bra 	$L__BB4_4;
$L__BB4_5:
	setp.eq.s32 	%p5, %r4, 0;
	@%p5 bra 	$L__BB4_14;
	and.b32  	%r14, %r31, 7;
	setp.lt.u32 	%p6, %r4, 8;
	@%p6 bra 	$L__BB4_8;
	add.s32 	%r52, %r2, %r60;
	mul.wide.s32 	%rd12, %r52, 2;
	add.s64 	%rd13, %rd2, %rd12;
	ld.global.nc.u16 	%rs33, [%rd13];
	// begin inline asm
	{  cvt.f32.f16 %f67, %rs33;}

	// end inline asm
	add.s32 	%r53, %r3, %r60;
	mul.wide.s32 	%rd14, %r53, 2;
	add.s64 	%rd15, %rd1, %rd14;
	ld.global.nc.u16 	%rs34, [%rd15];
	// begin inline asm
	{  cvt.f32.f16 %f68, %rs34;}

	// end inline asm
	fma.rn.f32 	%f83, %f67, %f68, %f113;
	ld.global.nc.u16 	%rs35, [%rd13+2];
	// begin inline asm
	{  cvt.f32.f16 %f69, %rs35;}

	// end inline asm
	ld.global.nc.u16 	%rs36, [%rd15+2];
	// begin inline asm
	{  cvt.f32.f16 %f70, %rs36;}

	// end inline asm
	fma.rn.f32 	%f84, %f69, %f70, %f83;
	ld.global.nc.u16 	%rs37, [%rd13+4];
	// begin inline asm
	{  cvt.f32.f16 %f71, %rs37;}

	// end inline asm
	ld.global.nc.u16 	%rs38, [%rd15+4];
	// begin inline asm
	{  cvt.f32.f16 %f72, %rs38;}

	// end inline asm
	fma.rn.f32 	%f85, %f71, %f72, %f84;
	ld.global.nc.u16 	%rs39, [%rd13+6];
	// begin inline asm
	{  cvt.f32.f16 %f73, %rs39;}

	// end inline asm
	ld.global.nc.u16 	%rs40, [%rd15+6];
	// begin inline asm
	{  cvt.f32.f16 %f74, %rs40;}

	// end inline asm
	fma.rn.f32 	%f86, %f73, %f74, %f85;
	ld.global.nc.u16 	%rs41, [%rd13+8];
	// begin inline asm
	{  cvt.f32.f16 %f75, %rs41;}

	// end inline asm
	ld.global.nc.u16 	%rs42, [%rd15+8];
	// begin inline asm
	{  cvt.f32.f16 %f76, %rs42;}

	// end inline asm
	fma.rn.f32 	%f87, %f75, %f76, %f86;
	ld.global.nc.u16 	%rs43, [%rd13+10];
	// begin inline asm
	{  cvt.f32.f16 %f77, %rs43;}

	// end inline asm
	ld.global.nc.u16 	%rs44, [%rd15+10];
	// begin inline asm
	{  cvt.f32.f16 %f78, %rs44;}

	// end inline asm
	fma.rn.f32 	%f88, %f77, %f78, %f87;
	ld.global.nc.u16 	%rs45, [%rd13+12];
	// begin inline asm
	{  cvt.f32.f16 %f79, %rs45;}

	// end inline asm
	ld.global.nc.u16 	%rs46, [%rd15+12];
	// begin inline asm
	{  cvt.f32.f16 %f80, %rs46;}

	// end inline asm
	fma.rn.f32 	%f89, %f79, %f80, %f88;
	ld.global.nc.u16 	%rs47, [%rd13+14];
	// begin inline asm
	{  cvt.f32.f16 %f81, %rs47;}

	// end inline asm
	ld.global.nc.u16 	%rs48, [%rd15+14];
	// begin inline asm
	{  cvt.f32.f16 %f82, %rs48;}

	// end inline asm
	fma.rn.f32 	%f113, %f81, %f82, %f89;
	add.s32 	%r60, %r60, 8;
$L__BB4_8:
	setp.eq.s32 	%p7, %r14, 0;
	@%p7 bra 	$L__BB4_14;
	and.b32  	%r17, %r31, 3;
	setp.lt.u32 	%p8, %r14, 4;
	@%p8 bra 	$L__BB4_11;
	add.s32 	%r54, %r2, %r60;
	mul.wide.s32 	%rd16, %r54, 2;
	add.s64 	%rd17, %rd2, %rd16;
	ld.global.nc.u16 	%rs49, [%rd17];
	// begin inline asm
	{  cvt.f32.f16 %f91, %rs49;}

	// end inline asm
	add.s32 	%r55, %r3, %r60;
	mul.wide.s32 	%rd18, %r55, 2;
	add.s64 	%rd19, %rd1, %rd18;
	ld.global.nc.u16 	%rs50, [%rd19];
	// begin inline asm
	{  cvt.f32.f16 %f92, %rs50;}

	// end inline asm
	fma.rn.f32 	%f99, %f91, %f92, %f113;
	ld.global.nc.u16 	%rs51, [%rd17+2];
	// begin inline asm
	{  cvt.f32.f16 %f93, %rs51;}

	// end inline asm
	ld.global.nc.u16 	%rs52, [%rd19+2];
	// begin inline asm
	{  cvt.f32.f16 %f94, %rs52;}

	// end inline asm
	fma.rn.f32 	%f100, %f93, %f94, %f99;
	ld.global.nc.u16 	%rs53, [%rd17+4];
	// begin inline asm
	{  cvt.f32.f16 %f95, %rs53;}

	// end inline asm
	ld.global.nc.u16 	%rs54, [%rd19+4];
	// begin inline asm
	{  cvt.f32.f16 %f96, %rs54;}

	// end inline asm
	fma.rn.f32 	%f101, %f95, %f96, %f100;
	ld.global.nc.u16 	%rs55, [%rd17+6];
	// begin inline asm
	{  cvt.f32.f16 %f97, %rs55;}

	// end inline asm
	ld.global.nc.u16 	%rs56, [%rd19+6];
	// begin inline asm
	{  cvt.f32.f16 %f98, %rs56;}

	// end inline asm
	fma.rn.f32 	%f113, %f97, %f98, %f101;
	add.s32 	%r60, %r60, 4;
$L__BB4_11:
	setp.eq.s32 	%p9, %r17, 0;
	@%p9 bra 	$L__BB4_14;
	add.s32 	%r64, %r60, %r3;
	add.s32 	%r63, %r60, %r2;
	neg.s32 	%r62, %r17;
$L__BB4_13:
	.pragma "nounroll";
	mul.wide.s32 	%rd20, %r64, 2;
	add.s64 	%rd21, %rd1, %rd20;
	mul.wide.s32 	%rd22, %r63, 2;
	add.s64 	%rd23, %rd2, %rd22;
	ld.global.nc.u16 	%rs57, [%rd23];
	// begin inline asm
	{  cvt.f32.f16 %f102, %rs57;}

	// end inline asm
	ld.global.nc.u16 	%rs58, [%rd21];
	// begin inline asm
	{  cvt.f32.f16 %f103, %rs58;}

	// end inline asm
	fma.rn.f32 	%f113, %f102, %f103, %f113;
	add.s32 	%r64, %r64, 1;
	add.s32 	%r63, %r63, 1;
	add.s32 	%r62, %r62, 1;
	setp.ne.s32 	%p10, %r62, 0;
	@%p10 bra 	$L__BB4_13;
$L__BB4_14:
	mul.f32 	%f104, %f14, %f113;
	cvta.to.global.u64 	%rd24, %rd5;
	mul.wide.s32 	%rd25, %r1, 4;
	add.s64 	%rd26, %rd24, %rd25;
	st.global.f32 	[%rd26], %f104;
$L__BB4_15:
	ret;

}
	// .globl	_Z14softmax_kernelPfiii
.visible .entry _Z14softmax_kernelPfiii(
	.param .u64 .ptr .align 1 _Z14softmax_kernelPfiii_param_0,
	.param .u32 _Z14softmax_kernelPfiii_param_1,
	.param .u32 _Z14softmax_kernelPfiii_param_2,
	.param .u32 _Z14softmax_kernelPfiii_param_3
)
{
	.reg .pred 	%p<29>;
	.reg .b32 	%r<110>;
	.reg .b32 	%f<364>;
	.reg .b64 	%rd<48>;

	ld.param.u64 	%rd16, [_Z14softmax_kernelPfiii_param_0];
	ld.param.u32 	%r50, [_Z14softmax_kernelPfiii_param_1];
	ld.param.u32 	%r51, [_Z14softmax_kernelPfiii_param_2];
	ld.param.u32 	%r49, [_Z14softmax_kernelPfiii_param_3];
	mov.u32 	%r52, %ctaid.x;
	mov.u32 	%r53, %ntid.x;
	mov.u32 	%r54, %tid.x;
	mad.lo.s32 	%r1, %r52, %r53, %r54;
	mul.lo.s32 	%r55, %r51, %r50;
	mul.lo.s32 	%r56, %r55, %r49;
	setp.ge.s32 	%p1, %r1, %r56;
	@%p1 bra 	$L__BB5_40;
	cvta.to.global.u64 	%rd1, %rd16;
	mul.lo.s32 	%r2, %r49, %r1;
	mul.wide.s32 	%rd17, %r2, 4;
	add.s64 	%rd2, %rd1, %rd17;
	ld.global.f32 	%f354, [%rd2];
	setp.lt.s32 	%p2, %r49, 2;
	@%p2 bra 	$L__BB5_15;
	add.s32 	%r3, %r49, -1;
	add.s32 	%r58, %r49, -2;
	and.b32  	%r4, %r3, 15;
	setp.lt.u32 	%p3, %r58, 15;
	mov.b32 	%r95, 1;
	@%p3 bra 	$L__BB5_6;
	and.b32  	%r60, %r3, -16;
	neg.s32 	%r100, %r60;
	add.s64 	%rd19, %rd17, %rd1;
	add.s64 	%rd44, %rd19, 32;
	mov.b32 	%r99, 0;
$L__BB5_4:
	.pragma "nounroll";
	ld.global.f32 	%f28, [%rd44+-28];
	max.f32 	%f29, %f354, %f28;
	ld.global.f32 	%f30, [%rd44+-24];
	max.f32 	%f31, %f29, %f30;
	ld.global.f32 	%f32, [%rd44+-20];
	max.f32 	%f33, %f31, %f32;
	ld.global.f32 	%f34, [%rd44+-16];
	max.f32 	%f35, %f33, %f34;
	ld.global.f32 	%f36, [%rd44+-12];
	max.f32 	%f37, %f35, %f36;
	ld.global.f32 	%f38, [%rd44+-8];
	max.f32 	%f39, %f37, %f38;
	ld.global.f32 	%f40, [%rd44+-4];
	max.f32 	%f41, %f39, %f40;
	ld.global.f32 	%f42, [%rd44];
	max.f32 	%f43, %f41, %f42;
	ld.global.f32 	%f44, [%rd44+4];
	max.f32 	%f45, %f43, %f44;
	ld.global.f32 	%f46, [%rd44+8];
	max.f32 	%f47, %f45, %f46;
	ld.global.f32 	%f48, [%rd44+12];
	max.f32 	%f49, %f47, %f48;
	ld.global.f32 	%f50, [%rd44+16];
	max.f32 	%f51, %f49, %f50;
	ld.global.f32 	%f52, [%rd44+20];
	max.f32 	%f53, %f51, %f52;
	ld.global.f32 	%f54, [%rd44+24];
	max.f32 	%f55, %f53, %f54;
	ld.global.f32 	%f56, [%rd44+28];
	max.f32 	%f57, %f55, %f56;
	ld.global.f32 	%f58, [%rd44+32];
	max.f32 	%f354, %f57, %f58;
	add.s32 	%r100, %r100, 16;
	add.s32 	%r99, %r99, 16;
	add.s64 	%rd44, %rd44, 64;
	setp.eq.s32 	%p4, %r100, 0;
	@%p4 bra 	$L__BB5_5;
	bra.uni 	$L__BB5_4;
$L__BB5_5:
	add.s32 	%r95, %r99, 1;
$L__BB5_6:
	setp.eq.s32 	%p5, %r4, 0;
	@%p5 bra 	$L__BB5_15;
	and.b32  	%r8, %r3, 7;
	setp.lt.u32 	%p6, %r4, 8;
	@%p6 bra 	$L__BB5_9;
	mul.wide.s32 	%rd20, %r95, 4;
	add.s64 	%rd21, %rd2, %rd20;
	ld.global.f32 	%f60, [%rd21];
	max.f32 	%f61, %f354, %f60;
	ld.global.f32 	%f62, [%rd21+4];
	max.f32 	%f63, %f61, %f62;
	ld.global.f32 	%f64, [%rd21+8];
	max.f32 	%f65, %f63, %f64;
	ld.global.f32 	%f66, [%rd21+12];
	max.f32 	%f67, %f65, %f66;
	ld.global.f32 	%f68, [%rd21+16];
	max.f32 	%f69, %f67, %f68;
	ld.global.f32 	%f70, [%rd21+20];
	max.f32 	%f71, %f69, %f70;
	ld.global.f32 	%f72, [%rd21+24];
	max.f32 	%f73, %f71, %f72;
	ld.global.f32 	%f74, [%rd21+28];
	max.f32 	%f354, %f73, %f74;
	add.s32 	%r95, %r95, 8;
$L__BB5_9:
	setp.eq.s32 	%p7, %r8, 0;
	@%p7 bra 	$L__BB5_15;
	and.b32  	%r11, %r3, 3;
	setp.lt.u32 	%p8, %r8, 4;
	@%p8 bra 	$L__BB5_12;
	mul.wide.s32 	%rd22, %r95, 4;
	add.s64 	%rd23, %rd2, %rd22;
	ld.global.f32 	%f76, [%rd23];
	max.f32 	%f77, %f354, %f76;
	ld.global.f32 	%f78, [%rd23+4];
	max.f32 	%f79, %f77, %f78;
	ld.global.f32 	%f80, [%rd23+8];
	max.f32 	%f81, %f79, %f80;
	ld.global.f32 	%f82, [%rd23+12];
	max.f32 	%f354, %f81, %f82;
	add.s32 	%r95, %r95, 4;
$L__BB5_12:
	setp.eq.s32 	%p9, %r11, 0;
	@%p9 bra 	$L__BB5_15;
	neg.s32 	%r97, %r11;
$L__BB5_14:
	.pragma "nounroll";
	mul.wide.s32 	%rd25, %r95, 4;
	add.s64 	%rd26, %rd2, %rd25;
	ld.global.f32 	%f83, [%rd26];
	max.f32 	%f354, %f354, %f83;
	add.s32 	%r95, %r95, 1;
	add.s32 	%r97, %r97, 1;
	setp.ne.s32 	%p10, %r97, 0;
	@%p10 bra 	$L__BB5_14;
$L__BB5_15:
	setp.lt.s32 	%p11, %r49, 1;
	mov.f32 	%f362, 0f00000000;
	@%p11 bra 	$L__BB5_27;
	and.b32  	%r19, %r49, 7;
	setp.lt.u32 	%p12, %r49, 8;
	mov.f32 	%f362, 0f00000000;
	mov.b32 	%r101, 0;
	@%p12 bra 	$L__BB5_19;
	and.b32  	%r101, %r49, 2147483640;
	neg.s32 	%r104, %r101;
	add.s64 	%rd28, %rd17, %rd1;
	add.s64 	%rd45, %rd28, 16;
	mov.f32 	%f362, 0f00000000;
$L__BB5_18:
	.pragma "nounroll";
	ld.global.f32 	%f88, [%rd45+-16];
	sub.f32 	%f89, %f88, %f354;
	fma.rn.f32 	%f90, %f89, 0f3BBB989D, 0f3F000000;
	cvt.sat.f32.f32 	%f91, %f90;
	mov.f32 	%f92, 0f4B400001;
	mov.f32 	%f93, 0f437C0000;
	fma.rm.f32 	%f94, %f91, %f93, %f92;
	add.f32 	%f95, %f94, 0fCB40007F;
	neg.f32 	%f96, %f95;
	fma.rn.f32 	%f97, %f89, 0f3FB8AA3B, %f96;
	fma.rn.f32 	%f98, %f89, 0f32A57060, %f97;
	mov.b32 	%r62, %f94;
	shl.b32 	%r63, %r62, 23;
	mov.b32 	%f99, %r63;
	ex2.approx.ftz.f32 	%f100, %f98;
	mul.f32 	%f101, %f100, %f99;
	st.global.f32 	[%rd45+-16], %f101;
	add.f32 	%f102, %f362, %f101;
	ld.global.f32 	%f103, [%rd45+-12];
	sub.f32 	%f104, %f103, %f354;
	fma.rn.f32 	%f105, %f104, 0f3BBB989D, 0f3F000000;
	cvt.sat.f32.f32 	%f106, %f105;
	fma.rm.f32 	%f107, %f106, %f93, %f92;
	add.f32 	%f108, %f107, 0fCB40007F;
	neg.f32 	%f109, %f108;
	fma.rn.f32 	%f110, %f104, 0f3FB8AA3B, %f109;
	fma.rn.f32 	%f111, %f104, 0f32A57060, %f110;
	mov.b32 	%r64, %f107;
	shl.b32 	%r65, %r64, 23;
	mov.b32 	%f112, %r65;
	ex2.approx.ftz.f32 	%f113, %f111;
	mul.f32 	%f114, %f113, %f112;
	st.global.f32 	[%rd45+-12], %f114;
	add.f32 	%f115, %f102, %f114;
	ld.global.f32 	%f116, [%rd45+-8];
	sub.f32 	%f117, %f116, %f354;
	fma.rn.f32 	%f118, %f117, 0f3BBB989D, 0f3F000000;
	cvt.sat.f32.f32 	%f119, %f118;
	fma.rm.f32 	%f120, %f119, %f93, %f92;
	add.f32 	%f121, %f120, 0fCB40007F;
	neg.f32 	%f122, %f121;
	fma.rn.f32 	%f123, %f117, 0f3FB8AA3B, %f122;
	fma.rn.f32 	%f124, %f117, 0f32A57060, %f123;
	mov.b32 	%r66, %f120;
	shl.b32 	%r67, %r66, 23;
	mov.b32 	%f125, %r67;
	ex2.approx.ftz.f32 	%f126, %f124;
	mul.f32 	%f127, %f126, %f125;
	st.global.f32 	[%rd45+-8], %f127;
	add.f32 	%f128, %f115, %f127;
	ld.global.f32 	%f129, [%rd45+-4];
	sub.f32 	%f130, %f129, %f354;
	fma.rn.f32 	%f131, %f130, 0f3BBB989D, 0f3F000000;
	cvt.sat.f32.f32 	%f132, %f131;
	fma.rm.f32 	%f133, %f132, %f93, %f92;
	add.f32 	%f134, %f133, 0fCB40007F;
	neg.f32 	%f135, %f134;
	fma.rn.f32 	%f136, %f130, 0f3FB8AA3B, %f135;
	fma.rn.f32 	%f137, %f130, 0f32A57060, %f136;
	mov.b32 	%r68, %f133;
	shl.b32 	%r69, %r68, 23;
	mov.b32 	%f138, %r69;
	ex2.approx.ftz.f32 	%f139, %f137;
	mul.f32 	%f140, %f139, %f138;
	st.global.f32 	[%rd45+-4], %f140;
	add.f32 	%f141, %f128, %f140;
	ld.global.f32 	%f142, [%rd45];
	sub.f32 	%f143, %f142, %f354;
	fma.rn.f32 	%f144, %f143, 0f3BBB989D, 0f3F000000;
	cvt.sat.f32.f32 	%f145, %f144;
	fma.rm.f32 	%f146, %f145, %f93, %f92;
	add.f32 	%f147, %f146, 0fCB40007F;
	neg.f32 	%f148, %f147;
	fma.rn.f32 	%f149, %f143, 0f3FB8AA3B, %f148;
	fma.rn.f32 	%f150, %f143, 0f32A57060, %f149;
	mov.b32 	%r70, %f146;
	shl.b32 	%r71, %r70, 23;
	mov.b32 	%f151, %r71;
	ex2.approx.ftz.f32 	%f152, %f150;
	mul.f32 	%f153, %f152, %f151;
	st.global.f32 	[%rd45], %f153;
	add.f32 	%f154, %f141, %f153;
	ld.global.f32 	%f155, [%rd45+4];
	sub.f32 	%f156, %f155, %f354;
	fma.rn.f32 	%f157, %f156, 0f3BBB989D, 0f3F000000;
	cvt.sat.f32.f32 	%f158, %f157;
	fma.rm.f32 	%f159, %f158, %f93, %f92;
	add.f32 	%f160, %f159, 0fCB40007F;
	neg.f32 	%f161, %f160;
	fma.rn.f32 	%f162, %f156, 0f3FB8AA3B, %f161;
	fma.rn.f32 	%f163, %f156, 0f32A57060, %f162;
	mov.b32 	%r72, %f159;
	shl.b32 	%r73, %r72, 23;
	mov.b32 	%f164, %r73;
	ex2.approx.ftz.f32 	%f165, %f163;
	mul.f32 	%f166, %f165, %f164;
	st.global.f32 	[%rd45+4], %f166;
	add.f32 	%f167, %f154, %f166;
	ld.global.f32 	%f168, [%rd45+8];
	sub.f32 	%f169, %f168, %f354;
	fma.rn.f32 	%f170, %f169, 0f3BBB989D, 0f3F000000;
	cvt.sat.f32.f32 	%f171, %f170;
	fma.rm.f32 	%f172, %f171, %f93, %f92;
	add.f32 	%f173, %f172, 0fCB40007F;
	neg.f32 	%f174, %f173;
	fma.rn.f32 	%f175, %f169, 0f3FB8AA3B, %f174;
	fma.rn.f32 	%f176, %f169, 0f32A57060, %f175;
	mov.b32 	%r74, %f172;
	shl.b32 	%r75, %r74, 23;
	mov.b32 	%f177, %r75;
	ex2.approx.ftz.f32 	%f178, %f176;
	mul.f32 	%f179, %f178, %f177;
	st.global.f32 	[%rd45+8], %f179;
	add.f32 	%f180, %f167, %f179;
	ld.global.f32 	%f181, [%rd45+12];
	sub.f32 	%f182, %f181, %f354;
	fma.rn.f32 	%f183, %f182, 0f3BBB989D, 0f3F000000;
	cvt.sat.f32.f32 	%f184, %f183;
	fma.rm.f32 	%f185, %f184, %f93, %f92;
	add.f32 	%f186, %f185, 0fCB40007F;
	neg.f32 	%f187, %f186;
	fma.rn.f32 	%f188, %f182, 0f3FB8AA3B, %f187;
	fma.rn.f32 	%f189, %f182, 0f32A57060, %f188;
	mov.b32 	%r76, %f185;
	shl.b32 	%r77, %r76, 23;
	mov.b32 	%f190, %r77;
	ex2.approx.ftz.f32 	%f191, %f189;
	mul.f32 	%f192, %f191, %f190;
	st.global.f32 	[%rd45+12], %f192;
	add.f32 	%f362, %f180, %f192;
	add.s32 	%r104, %r104, 8;
	add.s64 	%rd45, %rd45, 32;
	setp.eq.s32 	%p13, %r104, 0;
	@%p13 bra 	$L__BB5_19;
	bra.uni 	$L__BB5_18;
$L__BB5_19:
	setp.eq.s32 	%p14, %r19, 0;
	@%p14 bra 	$L__BB5_27;
	and.b32  	%r27, %r49, 3;
	setp.lt.u32 	%p15, %r19, 4;
	@%p15 bra 	$L__BB5_22;
	mul.wide.u32 	%rd29, %r101, 4;
	add.s64 	%rd30, %rd2, %rd29;
	ld.global.f32 	%f194, [%rd30];
	sub.f32 	%f195, %f194, %f354;
	fma.rn.f32 	%f196, %f195, 0f3BBB989D, 0f3F000000;
	cvt.sat.f32.f32 	%f197, %f196;
	mov.f32 	%f198, 0f4B400001;
	mov.f32 	%f199, 0f437C0000;
	fma.rm.f32 	%f200, %f197, %f199, %f198;
	add.f32 	%f201, %f200, 0fCB40007F;
	neg.f32 	%f202, %f201;
	fma.rn.f32 	%f203, %f195, 0f3FB8AA3B, %f202;
	fma.rn.f32 	%f204, %f195, 0f32A57060, %f203;
	mov.b32 	%r78, %f200;
	shl.b32 	%r79, %r78, 23;
	mov.b32 	%f205, %r79;
	ex2.approx.ftz.f32 	%f206, %f204;
	mul.f32 	%f207, %f206, %f205;
	st.global.f32 	[%rd30], %f207;
	add.f32 	%f208, %f362, %f207;
	ld.global.f32 	%f209, [%rd30+4];
	sub.f32 	%f210, %f209, %f354;
	fma.rn.f32 	%f211, %f210, 0f3BBB989D, 0f3F000000;
	cvt.sat.f32.f32 	%f212, %f211;
	fma.rm.f32 	%f213, %f212, %f199, %f198;
	add.f32 	%f214, %f213, 0fCB40007F;
	neg.f32 	%f215, %f214;
	fma.rn.f32 	%f216, %f210, 0f3FB8AA3B, %f215;
	fma.rn.f32 	%f217, %f210, 0f32A57060, %f216;
	mov.b32 	%r80, %f213;
	shl.b32 	%r81, %r80, 23;
	mov.b32 	%f218, %r81;
	ex2.approx.ftz.f32 	%f219, %f217;
	mul.f32 	%f220, %f219, %f218;
	st.global.f32 	[%rd30+4], %f220;
	add.f32 	%f221, %f208, %f220;
	ld.global.f32 	%f222, [%rd30+8];
	sub.f32 	%f223, %f222, %f354;
	fma.rn.f32 	%f224, %f223, 0f3BBB989D, 0f3F000000;
	cvt.sat.f32.f32 	%f225, %f224;
	fma.rm.f32 	%f226, %f225, %f199, %f198;
	add.f32 	%f227, %f226, 0fCB40007F;
	neg.f32 	%f228, %f227;
	fma.rn.f32 	%f229, %f223, 0f3FB8AA3B, %f228;
	fma.rn.f32 	%f230, %f223, 0f32A57060, %f229;
	mov.b32 	%r82, %f226;
	shl.b32 	%r83, %r82, 23;
	mov.b32 	%f231, %r83;
	ex2.approx.ftz.f32 	%f232, %f230;
	mul.f32 	%f233, %f232, %f231;
	st.global.f32 	[%rd30+8], %f233;
	add.f32 	%f234, %f221, %f233;
	ld.global.f32 	%f235, [%rd30+12];
	sub.f32 	%f236, %f235, %f354;
	fma.rn.f32 	%f237, %f236, 0f3BBB989D, 0f3F000000;
	cvt.sat.f32.f32 	%f238, %f237;
	fma.rm.f32 	%f239, %f238, %f199, %f198;
	add.f32 	%f240, %f239, 0fCB40007F;
	neg.f32 	%f241, %f240;
	fma.rn.f32 	%f242, %f236, 0f3FB8AA3B, %f241;
	fma.rn.f32 	%f243, %f236, 0f32A57060, %f242;
	mov.b32 	%r84, %f239;
	shl.b32 	%r85, %r84, 23;
	mov.b32 	%f244, %r85;
	ex2.approx.ftz.f32 	%f245, %f243;
	mul.f32 	%f246, %f245, %f244;
	st.global.f32 	[%rd30+12], %f246;
	add.f32 	%f362, %f234, %f246;
	add.s32 	%r101, %r101, 4;
$L__BB5_22:
	setp.eq.s32 	%p16, %r27, 0;
	@%p16 bra 	$L__BB5_27;
	setp.eq.s32 	%p17, %r27, 1;
	@%p17 bra 	$L__BB5_25;
	mul.wide.u32 	%rd31, %r101, 4;
	add.s64 	%rd32, %rd2, %rd31;
	ld.global.f32 	%f248, [%rd32];
	sub.f32 	%f249, %f248, %f354;
	fma.rn.f32 	%f250, %f249, 0f3BBB989D, 0f3F000000;
	cvt.sat.f32.f32 	%f251, %f250;
	mov.f32 	%f252, 0f4B400001;
	mov.f32 	%f253, 0f437C0000;
	fma.rm.f32 	%f254, %f251, %f253, %f252;
	add.f32 	%f255, %f254, 0fCB40007F;
	neg.f32 	%f256, %f255;
	fma.rn.f32 	%f257, %f249, 0f3FB8AA3B, %f256;
	fma.rn.f32 	%f258, %f249, 0f32A57060, %f257;
	mov.b32 	%r86, %f254;
	shl.b32 	%r87, %r86, 23;
	mov.b32 	%f259, %r87;
	ex2.approx.ftz.f32 	%f260, %f258;
	mul.f32 	%f261, %f260, %f259;
	st.global.f32 	[%rd32], %f261;
	add.f32 	%f262, %f362, %f261;
	ld.global.f32 	%f263, [%rd32+4];
	sub.f32 	%f264, %f263, %f354;
	fma.rn.f32 	%f265, %f264, 0f3BBB989D, 0f3F000000;
	cvt.sat.f32.f32 	%f266, %f265;
	fma.rm.f32 	%f267, %f266, %f253, %f252;
	add.f32 	%f268, %f267, 0fCB40007F;
	neg.f32 	%f269, %f268;
	fma.rn.f32 	%f270, %f264, 0f3FB8AA3B, %f269;
	fma.rn.f32 	%f271, %f264, 0f32A57060, %f270;
	mov.b32 	%r88, %f267;
	shl.b32 	%r89, %r88, 23;
	mov.b32 	%f272, %r89;
	ex2.approx.ftz.f32 	%f273, %f271;
	mul.f32 	%f274, %f273, %f272;
	st.global.f32 	[%rd32+4], %f274;
	add.f32 	%f362, %f262, %f274;
	add.s32 	%r101, %r101, 2;
$L__BB5_25:
	and.b32  	%r90, %r49, 1;
	setp.eq.b32 	%p18, %r90, 1;
	not.pred 	%p19, %p18;
	@%p19 bra 	$L__BB5_27;
	mul.wide.u32 	%rd33, %r101, 4;
	add.s64 	%rd34, %rd2, %rd33;
	ld.global.f32 	%f275, [%rd34];
	sub.f32 	%f276, %f275, %f354;
	fma.rn.f32 	%f277, %f276, 0f3BBB989D, 0f3F000000;
	cvt.sat.f32.f32 	%f278, %f277;
	mov.f32 	%f279, 0f4B400001;
	mov.f32 	%f280, 0f437C0000;
	fma.rm.f32 	%f281, %f278, %f280, %f279;
	add.f32 	%f282, %f281, 0fCB40007F;
	neg.f32 	%f283, %f282;
	fma.rn.f32 	%f284, %f276, 0f3FB8AA3B, %f283;
	fma.rn.f32 	%f285, %f276, 0f32A57060, %f284;
	mov.b32 	%r91, %f281;
	shl.b32 	%r92, %r91, 23;
	mov.b32 	%f286, %r92;
	ex2.approx.ftz.f32 	%f287, %f285;
	mul.f32 	%f288, %f287, %f286;
	st.global.f32 	[%rd34], %f288;
	add.f32 	%f362, %f362, %f288;
$L__BB5_27:
	setp.lt.s32 	%p20, %r49, 1;
	@%p20 bra 	$L__BB5_40;
	and.b32  	%r32, %r49, 15;
	setp.lt.u32 	%p21, %r49, 16;
	mov.b32 	%r106, 0;
	@%p21 bra 	$L__BB5_31;
	and.b32  	%r106, %r49, 2147483632;
	neg.s32 	%r105, %r106;
	add.s64 	%rd36, %rd17, %rd1;
	add.s64 	%rd46, %rd36, 32;
$L__BB5_30:
	.pragma "nounroll";
	ld.global.f32 	%f289, [%rd46+-32];
	div.rn.f32 	%f290, %f289, %f362;
	st.global.f32 	[%rd46+-32], %f290;
	ld.global.f32 	%f291, [%rd46+-28];
	div.rn.f32 	%f292, %f291, %f362;
	st.global.f32 	[%rd46+-28], %f292;
	ld.global.f32 	%f293, [%rd46+-24];
	div.rn.f32 	%f294, %f293, %f362;
	st.global.f32 	[%rd46+-24], %f294;
	ld.global.f32 	%f295, [%rd46+-20];
	div.rn.f32 	%f296, %f295, %f362;
	st.global.f32 	[%rd46+-20], %f296;
	ld.global.f32 	%f297, [%rd46+-16];
	div.rn.f32 	%f298, %f297, %f362;
	st.global.f32 	[%rd46+-16], %f298;
	ld.global.f32 	%f299, [%rd46+-12];
	div.rn.f32 	%f300, %f299, %f362;
	st.global.f32 	[%rd46+-12], %f300;
	ld.global.f32 	%f301, [%rd46+-8];
	div.rn.f32 	%f302, %f301, %f362;
	st.global.f32 	[%rd46+-8], %f302;
	ld.global.f32 	%f303, [%rd46+-4];
	div.rn.f32 	%f304, %f303, %f362;
	st.global.f32 	[%rd46+-4], %f304;
	ld.global.f32 	%f305, [%rd46];
	div.rn.f32 	%f306, %f305, %f362;
	st.global.f32 	[%rd46], %f306;
	ld.global.f32 	%f307, [%rd46+4];
	div.rn.f32 	%f308, %f307, %f362;
	st.global.f32 	[%rd46+4], %f308;
	ld.global.f32 	%f309, [%rd46+8];
	div.rn.f32 	%f310, %f309, %f362;
	st.global.f32 	[%rd46+8], %f310;
	ld.global.f32 	%f311, [%rd46+12];
	div.rn.f32 	%f312, %f311, %f362;
	st.global.f32 	[%rd46+12], %f312;
	ld.global.f32 	%f313, [%rd46+16];
	div.rn.f32 	%f314, %f313, %f362;
	st.global.f32 	[%rd46+16], %f314;
	ld.global.f32 	%f315, [%rd46+20];
	div.rn.f32 	%f316, %f315, %f362;
	st.global.f32 	[%rd46+20], %f316;
	ld.global.f32 	%f317, [%rd46+24];
	div.rn.f32 	%f318, %f317, %f362;
	st.global.f32 	[%rd46+24], %f318;
	ld.global.f32 	%f319, [%rd46+28];
	div.rn.f32 	%f320, %f319, %f362;
	st.global.f32 	[%rd46+28], %f320;
	add.s32 	%r105, %r105, 16;
	add.s64 	%rd46, %rd46, 64;
	setp.ne.s32 	%p22, %r105, 0;
	@%p22 bra 	$L__BB5_30;
$L__BB5_31:
	setp.eq.s32 	%p23, %r32, 0;
	@%p23 bra 	$L__BB5_40;
	and.b32  	%r40, %r49, 7;
	setp.lt.u32 	%p24, %r32, 8;
	@%p24 bra 	$L__BB5_34;
	mul.wide.u32 	%rd37, %r106, 4;
	add.s64 	%rd38, %rd2, %rd37;
	ld.global.f32 	%f321, [%rd38];
	div.rn.f32 	%f322, %f321, %f362;
	st.global.f32 	[%rd38], %f322;
	ld.global.f32 	%f323, [%rd38+4];
	div.rn.f32 	%f324, %f323, %f362;
	st.global.f32 	[%rd38+4], %f324;
	ld.global.f32 	%f325, [%rd38+8];
	div.rn.f32 	%f326, %f325, %f362;
	st.global.f32 	[%rd38+8], %f326;
	ld.global.f32 	%f327, [%rd38+12];
	div.rn.f32 	%f328, %f327, %f362;
	st.global.f32 	[%rd38+12], %f328;
	ld.global.f32 	%f329, [%rd38+16];
	div.rn.f32 	%f330, %f329, %f362;
	st.global.f32 	[%rd38+16], %f330;
	ld.global.f32 	%f331, [%rd38+20];
	div.rn.f32 	%f332, %f331, %f362;
	st.global.f32 	[%rd38+20], %f332;
	ld.global.f32 	%f333, [%rd38+24];
	div.rn.f32 	%f334, %f333, %f362;
	st.global.f32 	[%rd38+24], %f334;
	ld.global.f32 	%f335, [%rd38+28];
	div.rn.f32 	%f336, %f335, %f362;
	st.global.f32 	[%rd38+28], %f336;
	add.s32 	%r106, %r106, 8;
$L__BB5_34:
	setp.eq.s32 	%p25, %r40, 0;
	@%p25 bra 	$L__BB5_40;
	and.b32  	%r43, %r49, 3;
	setp.lt.u32 	%p26, %r40, 4;
	@%p26 bra 	$L__BB5_37;
	mul.wide.u32 	%rd39, %r106, 4;
	add.s64 	%rd40, %rd2, %rd39;
	ld.global.f32 	%f337, [%rd40];
	div.rn.f32 	%f338, %f337, %f362;
	st.global.f32 	[%rd40], %f338;
	ld.global.f32 	%f339, [%rd40+4];
	div.rn.f32 	%f340, %f339, %f362;
	st.global.f32 	[%rd40+4], %f340;
	ld.global.f32 	%f341, [%rd40+8];
	div.rn.f32 	%f342, %f341, %f362;
	st.global.f32 	[%rd40+8], %f342;
	ld.global.f32 	%f343, [%rd40+12];
	div.rn.f32 	%f344, %f343, %f362;
	st.global.f32 	[%rd40+12], %f344;
	add.s32 	%r106, %r106, 4;
$L__BB5_37:
	setp.eq.s32 	%p27, %r43, 0;
	@%p27 bra 	$L__BB5_40;
	mul.wide.u32 	%rd42, %r106, 4;
	add.s64 	%rd43, %rd17, %rd42;
	add.s64 	%rd47, %rd1, %rd43;
	neg.s32 	%r109, %r43;
$L__BB5_39:
	.pragma "nounroll";
	ld.global.f32 	%f345, [%rd47];
	div.rn.f32 	%f346, %f345, %f362;
	st.global.f32 	[%rd47], %f346;
	add.s64 	%rd47, %rd47, 4;
	add.s32 	%r109, %r109, 1;
	setp.ne.s32 	%p28, %r109, 0;
	@%p28 bra 	$L__BB5_39;
$L__BB5_40:
	ret;

}
	// .globl	_ZN3cub18CUB_300001_SM_10006detail11EmptyKernelIvEEvv
.visible .entry _ZN3cub18CUB_300001_SM_10006detail11EmptyKernelIvEEvv()
{


	ret;

}
	// .globl	_ZN3cub18CUB_300001_SM_10006detail8for_each13static_kernelINS2_12policy_hub_t12policy_500_tElN6thrust24THRUST_300001_SM_1000_NS8cuda_cub6__fill7functorINS7_10device_ptrIfEEfEEEEvT0_T1_
.visible .entry _ZN3cub18CUB_300001_SM_10006detail8for_each13static_kernelINS2_12policy_hub_t12policy_500_tElN6thrust24THRUST_300001_SM_1000_NS8cuda_cub6__fill7functorINS7_10device_ptrIfEEfEEEEvT0_T1_(
	.param .u64 _ZN3cub18CUB_300001_SM_10006detail8for_each13static_kernelINS2_12policy_hub_t12policy_500_tElN6thrust24THRUST_300001_SM_1000_NS8cuda_cub6__fill7functorINS7_10device_ptrIfEEfEEEEvT0_T1__param_0,
	.param .align 8 .b8 _ZN3cub18CUB_300001_SM_10006detail8for_each13static_kernelINS2_12policy_hub_t12policy_500_tElN6thrust24THRUST_300001_SM_1000_NS8cuda_cub6__fill7functorINS7_10device_ptrIfEEfEEEEvT0_T1__param_1[16]
)
.maxntid 256
{
	.reg .pred 	%p<4>;
	.reg .b16 	%rs<5>;
	.reg .b32 	%r<10>;
	.reg .b32 	%f<3>;
	.reg .b64 	%rd<17>;

	ld.param.f32 	%f2, [_ZN3cub18CUB_300001_SM_10006detail8for_each13static_kernelINS2_12policy_hub_t12policy_500_tElN6thrust24THRUST_300001_SM_1000_NS8cuda_cub6__fill7functorINS7_10device_ptrIfEEfEEEEvT0_T1__param_1+8];
	ld.param.u64 	%rd5, [_ZN3cub18CUB_300001_SM_10006detail8for_each13static_kernelINS2_12policy_hub_t12policy_500_tElN6thrust24THRUST_300001_SM_1000_NS8cuda_cub6__fill7functorINS7_10device_ptrIfEEfEEEEvT0_T1__param_1];
	ld.param.u64 	%rd6, [_ZN3cub18CUB_300001_SM_10006detail8for_each13static_kernelINS2_12policy_hub_t12policy_500_tElN6thrust24THRUST_300001_SM_1000_NS8cuda_cub6__fill7functorINS7_10device_ptrIfEEfEEEEvT0_T1__param_0];
	mov.u32 	%r7, %ctaid.x;
	mul.wide.u32 	%rd1, %r7, 512;
	sub.s64 	%rd2, %rd6, %rd1;
	setp.lt.s64 	%p1, %rd2, 512;
	@%p1 bra 	$L__BB7_2;
	mov.u32 	%r9, %tid.x;
	cvta.to.global.u64 	%rd12, %rd5;
	cvt.u64.u32 	%rd13, %r9;
	add.s64 	%rd14, %rd1, %rd13;
	shl.b64 	%rd15, %rd14, 2;
	add.s64 	%rd16, %rd12, %rd15;
	st.global.f32 	[%rd16], %f2;
	st.global.f32 	[%rd16+1024], %f2;
	bra.uni 	$L__BB7_6;
$L__BB7_2:
	cvta.to.global.u64 	%rd7, %rd5;
	mov.u32 	%r1, %tid.x;
	cvt.s64.s32 	%rd3, %rd2;
	cvt.u64.u32 	%rd8, %r1;
	setp.le.s64 	%p2, %rd3, %rd8;
	add.s64 	%rd9, %rd1, %rd8;
	shl.b64 	%rd10, %rd9, 2;
	add.s64 	%rd4, %rd7, %rd10;
	@%p2 bra 	$L__BB7_4;
	st.global.f32 	[%rd4], %f2;
$L__BB7_4:
	add.s32 	%r8, %r1, 256;
	cvt.u64.u32 	%rd11, %r8;
	setp.le.s64 	%p3, %rd3, %rd11;
	@%p3 bra 	$L__BB7_6;
	st.global.f32 	[%rd4+1024], %f2;
$L__BB7_6:
	ret;

}


// ===== COMPILED SASS (sm_100) =====

	.target	sm_100

	.elftype	@"ET_EXEC"


//--------------------- .note.nv.tkinfo           --------------------------
	.section	.note.nv.tkinfo,"",@"SHT_NOTE"
	.sectionflags	@"SHF_NOTE_NV_TKINFO"
	.tkinfo
        /*0018*/ 	.word	0x00000002
        /*0030*/ 	.string	""
        /*0030*/ 	.string	"ptxas"
        /*0030*/ 	.string	"Cuda compilation tools, release 13.0, V13.0.88"
        /*0030*/ 	.string	"Build cuda_13.0.r13.0/compiler.36424714_0"
        /*0030*/ 	.string	"-arch sm_100 -m 64 "



//--------------------- .note.nv.cuinfo           --------------------------
	.section	.note.nv.cuinfo,"",@"SHT_NOTE"
	.sectionflags	@"SHF_NOTE_NV_CUINFO"
        /*0018*/ 	.short	0x0002
        /*001a*/ 	.short	0x0064
        /*001c*/ 	.short	0x0082
	.zero		2


//--------------------- .nv.info                  --------------------------
	.section	.nv.info,"",@"SHT_CUDA_INFO"
	.align	4


	//----- nvinfo : EIATTR_REGCOUNT
	.align		4
        /*0000*/ 	.byte	0x04, 0x2f
        /*0002*/ 	.short	(.L_44 - .L_43)
	.align		4
.L_43:
        /*0004*/ 	.word	index@(_Z21linear_forward_kernelPK6__halfS1_S1_PS_iii)
        /*0008*/ 	.word	0x00000020


	//----- nvinfo : EIATTR_FRAME_SIZE
	.align		4
.L_44:
        /*000c*/ 	.byte	0x04, 0x11
        /*000e*/ 	.short	(.L_46 - .L_45)
	.align		4
.L_45:
        /*0010*/ 	.word	index@(_Z21linear_forward_kernelPK6__halfS1_S1_PS_iii)
        /*0014*/ 	.word	0x00000000


	//----- nvinfo : EIATTR_REGCOUNT
	.align		4
.L_46:
        /*0018*/ 	.byte	0x04, 0x2f
        /*001a*/ 	.short	(.L_48 - .L_47)
	.align		4
.L_47:
        /*001c*/ 	.word	index@(_Z22linear_backward_kernelPK6__halfS1_S1_PS_S2_S2_iii)
        /*0020*/ 	.word	0x00000020


	//----- nvinfo : EIATTR_FRAME_SIZE
	.align		4
.L_48:
        /*0024*/ 	.byte	0x04, 0x11
        /*0026*/ 	.short	(.L_50 - .L_49)
	.align		4
.L_49:
        /*0028*/ 	.word	index@(_Z22linear_backward_kernelPK6__halfS1_S1_PS_S2_S2_iii)
        /*002c*/ 	.word	0x00000000


	//----- nvinfo : EIATTR_REGCOUNT
	.align		4
.L_50:
        /*0030*/ 	.byte	0x04, 0x2f
        /*0032*/ 	.short	(.L_52 - .L_51)
	.align		4
.L_51:
        /*0034*/ 	.word	index@(_Z24batchnorm_forward_kernelPKfS0_S0_S0_S0_Pfiiifb)
        /*0038*/ 	.word	0x00000010


	//----- nvinfo : EIATTR_FRAME_SIZE
	.align		4
.L_52:
        /*003c*/ 	.byte	0x04, 0x11
        /*003e*/ 	.short	(.L_54 - .L_53)
	.align		4
.L_53:
        /*0040*/ 	.word	index@(_Z24batchnorm_forward_kernelPKfS0_S0_S0_S0_Pfiiifb)
        /*0044*/ 	.word	0x00000000


	//----- nvinfo : EIATTR_REGCOUNT
	.align		4
.L_54:
        /*0048*/ 	.byte	0x04, 0x2f
        /*004a*/ 	.short	(.L_56 - .L_55)
	.align		4
.L_55:
        /*004c*/ 	.word	index@(_Z22dropout_forward_kernelPKfPfPbify)
        /*0050*/ 	.word	0x0000000e


	//----- nvinfo : EIATTR_FRAME_SIZE
	.align		4
.L_56:
        /*0054*/ 	.byte	0x04, 0x11
        /*0056*/ 	.short	(.L_58 - .L_57)
	.align		4
.L_57:
        /*0058*/ 	.word	index@($__internal_1_$__cuda_sm20_rcp_rn_f32_slowpath)
        /*005c*/ 	.word	0x00000000


	//----- nvinfo : EIATTR_FRAME_SIZE
	.align		4
.L_58:
        /*0060*/ 	.byte	0x04, 0x11
        /*0062*/ 	.short	(.L_60 - .L_59)
	.align		4
.L_59:
        /*0064*/ 	.word	index@(_Z22dropout_forward_kernelPKfPfPbify)
        /*0068*/ 	.word	0x00000000


	//----- nvinfo : EIATTR_REGCOUNT
	.align		4
.L_60:
        /*006c*/ 	.byte	0x04, 0x2f
        /*006e*/ 	.short	(.L_62 - .L_61)
	.align		4
.L_61:
        /*0070*/ 	.word	index@(_Z23attention_scores_kernelPK6__halfS1_Pfiiiif)
        /*0074*/ 	.word	0x00000020


	//----- nvinfo : EIATTR_FRAME_SIZE
	.align		4
.L_62:
        /*0078*/ 	.byte	0x04, 0x11
        /*007a*/ 	.short	(.L_64 - .L_63)
	.align		4
.L_63:
        /*007c*/ 	.word	index@(_Z23attention_scores_kernelPK6__halfS1_Pfiiiif)
        /*0080*/ 	.word	0x00000000


	//----- nvinfo : EIATTR_REGCOUNT
	.align		4
.L_64:
        /*0084*/ 	.byte	0x04, 0x2f
        /*0086*/ 	.short	(.L_66 - .L_65)
	.align		4
.L_65:
        /*0088*/ 	.word	index@(_Z14softmax_kernelPfiii)
        /*008c*/ 	.word	0x00000020


	//----- nvinfo : EIATTR_FRAME_SIZE
	.align		4
.L_66:
        /*0090*/ 	.byte	0x04, 0x11
        /*0092*/ 	.short	(.L_68 - .L_67)
	.align		4
.L_67:
        /*0094*/ 	.word	index@($__internal_0_$__cuda_sm3x_div_rn_noftz_f32_slowpath)
        /*0098*/ 	.word	0x00000000


	//----- nvinfo : EIATTR_FRAME_SIZE
	.align		4
.L_68:
        /*009c*/ 	.byte	0x04, 0x11
        /*009e*/ 	.short	(.L_70 - .L_69)
	.align		4
.L_69:
        /*00a0*/ 	.word	index@(_Z14softmax_kernelPfiii)
        /*00a4*/ 	.word	0x00000000


	//----- nvinfo : EIATTR_REGCOUNT
	.align		4
.L_70:
        /*00a8*/ 	.byte	0x04, 0x2f
        /*00aa*/ 	.short	(.L_72 - .L_71)
	.align		4
.L_71:
        /*00ac*/ 	.word	index@(_ZN3cub18CUB_300001_SM_10006detail11EmptyKernelIvEEvv)
        /*00b0*/ 	.word	0x00000004


	//----- nvinfo : EIATTR_FRAME_SIZE
	.align		4
.L_72:
        /*00b4*/ 	.byte	0x04, 0x11
        /*00b6*/ 	.short	(.L_74 - .L_73)
	.align		4
.L_73:
        /*00b8*/ 	.word	index@(_ZN3cub18CUB_300001_SM_10006detail11EmptyKernelIvEEvv)
        /*00bc*/ 	.word	0x00000000


	//----- nvinfo : EIATTR_REGCOUNT
	.align		4
.L_74:
        /*00c0*/ 	.byte	0x04, 0x2f
        /*00c2*/ 	.short	(.L_76 - .L_75)
	.align		4
.L_75:
        /*00c4*/ 	.word	index@(_ZN3cub18CUB_300001_SM_10006detail8for_each13static_kernelINS2_12policy_hub_t12policy_500_tElN6thrust24THRUST_300001_SM_1000_NS8cuda_cub6__fill7functorINS7_10device_ptrIfEEfEEEEvT0_T1_)
        /*00c8*/ 	.word	0x00000008


	//----- nvinfo : EIATTR_FRAME_SIZE
	.align		4
.L_76:
        /*00cc*/ 	.byte	0x04, 0x11
        /*00ce*/ 	.short	(.L_78 - .L_77)
	.align		4
.L_77:
        /*00d0*/ 	.word	index@(_ZN3cub18CUB_300001_SM_10006detail8for_each13static_kernelINS2_12policy_hub_t12policy_500_tElN6thrust24THRUST_300001_SM_1000_NS8cuda_cub6__fill7functorINS7_10device_ptrIfEEfEEEEvT0_T1_)
        /*00d4*/ 	.word	0x00000000


	//----- nvinfo : EIATTR_MIN_STACK_SIZE
	.align		4
.L_78:
        /*00d8*/ 	.byte	0x04, 0x12
        /*00da*/ 	.short	(.L_80 - .L_79)
	.align		4
.L_79:
        /*00dc*/ 	.word	index@(_ZN3cub18CUB_300001_SM_10006detail8for_each13static_kernelINS2_12policy_hub_t12policy_500_tElN6thrust24THRUST_300001_SM_1000_NS8cuda_cub6__fill7functorINS7_10device_ptrIfEEfEEEEvT0_T1_)
        /*00e0*/ 	.word	0x00000000


	//----- nvinfo : EIATTR_MIN_STACK_SIZE
	.align		4
.L_80:
        /*00e4*/ 	.byte	0x04, 0x12
        /*00e6*/ 	.short	(.L_82 - .L_81)
	.align		4
.L_81:
        /*00e8*/ 	.word	index@(_ZN3cub18CUB_300001_SM_10006detail11EmptyKernelIvEEvv)
        /*00ec*/ 	.word	0x00000000


	//----- nvinfo : EIATTR_MIN_STACK_SIZE
	.align		4
.L_82:
        /*00f0*/ 	.byte	0x04, 0x12
        /*00f2*/ 	.short	(.L_84 - .L_83)
	.align		4
.L_83:
        /*00f4*/ 	.word	index@(_Z14softmax_kernelPfiii)
        /*00f8*/ 	.word	0x00000000


	//----- nvinfo : EIATTR_MIN_STACK_SIZE
	.align		4
.L_84:
        /*00fc*/ 	.byte	0x04, 0x12
        /*00fe*/ 	.short	(.L_86 - .L_85)
	.align		4
.L_85:
        /*0100*/ 	.word	index@(_Z23attention_scores_kernelPK6__halfS1_Pfiiiif)
        /*0104*/ 	.word	0x00000000


	//----- nvinfo : EIATTR_MIN_STACK_SIZE
	.align		4
.L_86:
        /*0108*/ 	.byte	0x04, 0x12
        /*010a*/ 	.short	(.L_88 - .L_87)
	.align		4
.L_87:
        /*010c*/ 	.word	index@(_Z22dropout_forward_kernelPKfPfPbify)
        /*0110*/ 	.word	0x00000000


	//----- nvinfo : EIATTR_MIN_STACK_SIZE
	.align		4
.L_88:
        /*0114*/ 	.byte	0x04, 0x12
        /*0116*/ 	.short	(.L_90 - .L_89)
	.align		4
.L_89:
        /*0118*/ 	.word	index@(_Z24batchnorm_forward_kernelPKfS0_S0_S0_S0_Pfiiifb)
        /*011c*/ 	.word	0x00000000


	//----- nvinfo : EIATTR_MIN_STACK_SIZE
	.align		4
.L_90:
        /*0120*/ 	.byte	0x04, 0x12
        /*0122*/ 	.short	(.L_92 - .L_91)
	.align		4
.L_91:
        /*0124*/ 	.word	index@(_Z22linear_backward_kernelPK6__halfS1_S1_PS_S2_S2_iii)
        /*0128*/ 	.word	0x00000000


	//----- nvinfo : EIATTR_MIN_STACK_SIZE
	.align		4
.L_92:
        /*012c*/ 	.byte	0x04, 0x12
        /*012e*/ 	.short	(.L_94 - .L_93)
	.align		4
.L_93:
        /*0130*/ 	.word	index@(_Z21linear_forward_kernelPK6__halfS1_S1_PS_iii)
        /*0134*/ 	.word	0x00000000
.L_94:


//--------------------- .nv.compat                --------------------------
	.section	.nv.compat,"",@"SHT_CUDA_COMPAT_INFO"
	.align	4
        /*0000*/ 	.byte	0x02, 0x09, 0x00, 0x00, 0x02, 0x02, 0x01, 0x00, 0x02, 0x05, 0x05, 0x00, 0x03, 0x07, 0x01, 0x01
        /*0010*/ 	.byte	0x02, 0x03, 0x00, 0x00, 0x02, 0x06, 0x01, 0x00, 0x04, 0x0b, 0x08, 0x00, 0x01, 0x00, 0x00, 0x00
        /*0020*/ 	.byte	0x00, 0x00, 0x00, 0x00


//--------------------- .nv.info._ZN3cub18CUB_300001_SM_10006detail8for_each13static_kernelINS2_12policy_hub_t12policy_500_tElN6thrust24THRUST_300001_SM_1000_NS8cuda_cub6__fill7functorINS7_10device_ptrIfEEfEEEEvT0_T1_ --------------------------
	.section	.nv.info._ZN3cub18CUB_300001_SM_10006detail8for_each13static_kernelINS2_12policy_hub_t12policy_500_tElN6thrust24THRUST_300001_SM_1000_NS8cuda_cub6__fill7functorINS7_10device_ptrIfEEfEEEEvT0_T1_,"",@"SHT_CUDA_INFO"
	.sectionflags	@""
	.align	4


	//----- nvinfo : EIATTR_CUDA_API_VERSION
	.align		4
        /*0000*/ 	.byte	0x04, 0x37
        /*0002*/ 	.short	(.L_96 - .L_95)
.L_95:
        /*0004*/ 	.word	0x00000082


	//----- nvinfo : EIATTR_KPARAM_INFO
	.align		4
.L_96:
        /*0008*/ 	.byte	0x04, 0x17
        /*000a*/ 	.short	(.L_98 - .L_97)
.L_97:
        /*000c*/ 	.word	0x00000000
        /*0010*/ 	.short	0x0001
        /*0012*/ 	.short	0x0008
        /*0014*/ 	.byte	0x00, 0xf0, 0x41, 0x00


	//----- nvinfo : EIATTR_KPARAM_INFO
	.align		4
.L_98:
        /*0018*/ 	.byte	0x04, 0x17
        /*001a*/ 	.short	(.L_100 - .L_99)
.L_99:
        /*001c*/ 	.word	0x00000000
        /*0020*/ 	.short	0x0000
        /*0022*/ 	.short	0x0000
        /*0024*/ 	.byte	0x00, 0xf0, 0x21, 0x00


	//----- nvinfo : EIATTR_SPARSE_MMA_MASK
	.align		4
.L_100:
        /*0028*/ 	.byte	0x03, 0x50
        /*002a*/ 	.short	0x0000


	//----- nvinfo : EIATTR_MAXREG_COUNT
	.align		4
        /*002c*/ 	.byte	0x03, 0x1b
        /*002e*/ 	.short	0x00ff


	//----- nvinfo : EIATTR_MERCURY_ISA_VERSION
	.align		4
        /*0030*/ 	.byte	0x03, 0x5f
        /*0032*/ 	.short	0x0101


	//----- nvinfo : EIATTR_VRC_CTA_INIT_COUNT
	.align		4
        /*0034*/ 	.byte	0x02, 0x4a
	.zero		1
	.zero		1


	//----- nvinfo : EIATTR_EXIT_INSTR_OFFSETS
	.align		4
        /*0038*/ 	.byte	0x04, 0x1c
        /*003a*/ 	.short	(.L_102 - .L_101)


	//   ....[0]....
.L_101:
        /*003c*/ 	.word	0x00000130


	//   ....[1]....
        /*0040*/ 	.word	0x00000240


	//   ....[2]....
        /*0044*/ 	.word	0x00000270


	//----- nvinfo : EIATTR_MAX_THREADS
	.align		4
.L_102:
        /*0048*/ 	.byte	0x04, 0x05
        /*004a*/ 	.short	(.L_104 - .L_103)
.L_103:
        /*004c*/ 	.word	0x00000100
        /*0050*/ 	.word	0x00000001
        /*0054*/ 	.word	0x00000001


	//----- nvinfo : EIATTR_CBANK_PARAM_SIZE
	.align		4
.L_104:
        /*0058*/ 	.byte	0x03, 0x19
        /*005a*/ 	.short	0x0018


	//----- nvinfo : EIATTR_PARAM_CBANK
	.align		4
        /*005c*/ 	.byte	0x04, 0x0a
        /*005e*/ 	.short	(.L_106 - .L_105)
	.align		4
.L_105:
        /*0060*/ 	.word	index@(.nv.constant0._ZN3cub18CUB_300001_SM_10006detail8for_each13static_kernelINS2_12policy_hub_t12policy_500_tElN6thrust24THRUST_300001_SM_1000_NS8cuda_cub6__fill7functorINS7_10device_ptrIfEEfEEEEvT0_T1_)
        /*0064*/ 	.short	0x0380
        /*0066*/ 	.short	0x0018


	//----- nvinfo : EIATTR_SW_WAR
	.align		4
.L_106:
        /*0068*/ 	.byte	0x04, 0x36
        /*006a*/ 	.short	(.L_108 - .L_107)
.L_107:
        /*006c*/ 	.word	0x00000008
.L_108:


//--------------------- .nv.info._ZN3cub18CUB_300001_SM_10006detail11EmptyKernelIvEEvv --------------------------
	.section	.nv.info._ZN3cub18CUB_300001_SM_10006detail11EmptyKernelIvEEvv,"",@"SHT_CUDA_INFO"
	.sectionflags	@""
	.align	4


	//----- nvinfo : EIATTR_CUDA_API_VERSION
	.align		4
        /*0000*/ 	.byte	0x04, 0x37
        /*0002*/ 	.short	(.L_110 - .L_109)
.L_109:
        /*0004*/ 	.word	0x00000082


	//----- nvinfo : EIATTR_SPARSE_MMA_MASK
	.align		4
.L_110:
        /*0008*/ 	.byte	0x03, 0x50
        /*000a*/ 	.short	0x0000


	//----- nvinfo : EIATTR_MAXREG_COUNT
	.align		4
        /*000c*/ 	.byte	0x03, 0x1b
        /*000e*/ 	.short	0x00ff


	//----- nvinfo : EIATTR_MERCURY_ISA_VERSION
	.align		4
        /*0010*/ 	.byte	0x03, 0x5f
        /*0012*/ 	.short	0x0101


	//----- nvinfo : EIATTR_VRC_CTA_INIT_COUNT
	.align		4
        /*0014*/ 	.byte	0x02, 0x4a
	.zero		1
	.zero		1


	//----- nvinfo : EIATTR_EXIT_INSTR_OFFSETS
	.align		4
        /*0018*/ 	.byte	0x04, 0x1c
        /*001a*/ 	.short	(.L_112 - .L_111)


	//   ....[0]....
.L_111:
        /*001c*/ 	.word	0x00000010


	//----- nvinfo : EIATTR_SW_WAR
	.align		4
.L_112:
        /*0020*/ 	.byte	0x04, 0x36
        /*0022*/ 	.short	(.L_114 - .L_113)
.L_113:
        /*0024*/ 	.word	0x00000008
.L_114:


//--------------------- .nv.info._Z14softmax_kernelPfiii --------------------------
	.section	.nv.info._Z14softmax_kernelPfiii,"",@"SHT_CUDA_INFO"
	.sectionflags	@""
	.align	4


	//----- nvinfo : EIATTR_CUDA_API_VERSION
	.align		4
        /*0000*/ 	.byte	0x04, 0x37
        /*0002*/ 	.short	(.L_116 - .L_115)
.L_115:
        /*0004*/ 	.word	0x00000082


	//----- nvinfo : EIATTR_KPARAM_INFO
	.align		4
.L_116:
        /*0008*/ 	.byte	0x04, 0x17
        /*000a*/ 	.short	(.L_118 - .L_117)
.L_117:
        /*000c*/ 	.word	0x00000000
        /*0010*/ 	.short	0x0003
        /*0012*/ 	.short	0x0010
        /*0014*/ 	.byte	0x00, 0xf0, 0x11, 0x00


	//----- nvinfo : EIATTR_KPARAM_INFO
	.align		4
.L_118:
        /*0018*/ 	.byte	0x04, 0x17
        /*001a*/ 	.short	(.L_120 - .L_119)
.L_119:
        /*001c*/ 	.word	0x00000000
        /*0020*/ 	.short	0x0002
        /*0022*/ 	.short	0x000c
        /*0024*/ 	.byte	0x00, 0xf0, 0x11, 0x00


	//----- nvinfo : EIATTR_KPARAM_INFO
	.align		4
.L_120:
        /*0028*/ 	.byte	0x04, 0x17
        /*002a*/ 	.short	(.L_122 - .L_121)
.L_121:
        /*002c*/ 	.word	0x00000000
        /*0030*/ 	.short	0x0001
        /*0032*/ 	.short	0x0008
        /*0034*/ 	.byte	0x00, 0xf0, 0x11, 0x00


	//----- nvinfo : EIATTR_KPARAM_INFO
	.align		4
.L_122:
        /*0038*/ 	.byte	0x04, 0x17
        /*003a*/ 	.short	(.L_124 - .L_123)
.L_123:
        /*003c*/ 	.word	0x00000000
        /*0040*/ 	.short	0x0000
        /*0042*/ 	.short	0x0000
        /*0044*/ 	.byte	0x00, 0xf5, 0x21, 0x00


	//----- nvinfo : EIATTR_SPARSE_MMA_MASK
	.align		4
.L_124:
        /*0048*/ 	.byte	0x03, 0x50
        /*004a*/ 	.short	0x0000


	//----- nvinfo : EIATTR_MAXREG_COUNT
	.align		4
        /*004c*/ 	.byte	0x03, 0x1b
        /*004e*/ 	.short	0x00ff


	//----- nvinfo : EIATTR_MERCURY_ISA_VERSION
	.align		4
        /*0050*/ 	.byte	0x03, 0x5f
        /*0052*/ 	.short	0x0101


	//----- nvinfo : EIATTR_VRC_CTA_INIT_COUNT
	.align		4
        /*0054*/ 	.byte	0x02, 0x4a
	.zero		1
	.zero		1


	//----- nvinfo : EIATTR_EXIT_INSTR_OFFSETS
	.align		4
        /*0058*/ 	.byte	0x04, 0x1c
        /*005a*/ 	.short	(.L_126 - .L_125)


	//   ....[0]....
.L_125:
        /*005c*/ 	.word	0x000000a0


	//   ....[1]....
        /*0060*/ 	.word	0x000014f0


	//   ....[2]....
        /*0064*/ 	.word	0x00002570


	//   ....[3]....
        /*0068*/ 	.word	0x00002db0


	//   ....[4]....
        /*006c*/ 	.word	0x00003230


	//   ....[5]....
        /*0070*/ 	.word	0x00003400


	//----- nvinfo : EIATTR_CRS_STACK_SIZE
	.align		4
.L_126:
        /*0074*/ 	.byte	0x04, 0x1e
        /*0076*/ 	.short	(.L_128 - .L_127)
.L_127:
        /*0078*/ 	.word	0x00000000


	//----- nvinfo : EIATTR_CBANK_PARAM_SIZE
	.align		4
.L_128:
        /*007c*/ 	.byte	0x03, 0x19
        /*007e*/ 	.short	0x0014


	//----- nvinfo : EIATTR_PARAM_CBANK
	.align		4
        /*0080*/ 	.byte	0x04, 0x0a
        /*0082*/ 	.short	(.L_130 - .L_129)
	.align		4
.L_129:
        /*0084*/ 	.word	index@(.nv.constant0._Z14softmax_kernelPfiii)
        /*0088*/ 	.short	0x0380
        /*008a*/ 	.short	0x0014


	//----- nvinfo : EIATTR_SW_WAR
	.align		4
.L_130:
        /*008c*/ 	.byte	0x04, 0x36
        /*008e*/ 	.short	(.L_132 - .L_131)
.L_131:
        /*0090*/ 	.word	0x00000008
.L_132:


//--------------------- .nv.info._Z23attention_scores_kernelPK6__halfS1_Pfiiiif --------------------------
	.section	.nv.info._Z23attention_scores_kernelPK6__halfS1_Pfiiiif,"",@"SHT_CUDA_INFO"
	.sectionflags	@""
	.align	4


	//----- nvinfo : EIATTR_CUDA_API_VERSION
	.align		4
        /*0000*/ 	.byte	0x04, 0x37
        /*0002*/ 	.short	(.L_134 - .L_133)
.L_133:
        /*0004*/ 	.word	0x00000082


	//----- nvinfo : EIATTR_KPARAM_INFO
	.align		4
.L_134:
        /*0008*/ 	.byte	0x04, 0x17
        /*000a*/ 	.short	(.L_136 - .L_135)
.L_135:
        /*000c*/ 	.word	0x00000000
        /*0010*/ 	.short	0x0007
        /*0012*/ 	.short	0x0028
        /*0014*/ 	.byte	0x00, 0xf0, 0x11, 0x00


	//----- nvinfo : EIATTR_KPARAM_INFO
	.align		4
.L_136:
        /*0018*/ 	.byte	0x04, 0x17
        /*001a*/ 	.short	(.L_138 - .L_137)
.L_137:
        /*001c*/ 	.word	0x00000000
        /*0020*/ 	.short	0x0006
        /*0022*/ 	.short	0x0024
        /*0024*/ 	.byte	0x00, 0xf0, 0x11, 0x00


	//----- nvinfo : EIATTR_KPARAM_INFO
	.align		4
.L_138:
        /*0028*/ 	.byte	0x04, 0x17
        /*002a*/ 	.short	(.L_140 - .L_139)
.L_139:
        /*002c*/ 	.word	0x00000000
        /*0030*/ 	.short	0x0005
        /*0032*/ 	.short	0x0020
        /*0034*/ 	.byte	0x00, 0xf0, 0x11, 0x00


	//----- nvinfo : EIATTR_KPARAM_INFO
	.align		4
.L_140:
        /*0038*/ 	.byte	0x04, 0x17
        /*003a*/ 	.short	(.L_142 - .L_141)
.L_141:
        /*003c*/ 	.word	0x00000000
        /*0040*/ 	.short	0x0004
        /*0042*/ 	.short	0x001c
        /*0044*/ 	.byte	0x00, 0xf0, 0x11, 0x00


	//----- nvinfo : EIATTR_KPARAM_INFO
	.align		4
.L_142:
        /*0048*/ 	.byte	0x04, 0x17
        /*004a*/ 	.short	(.L_144 - .L_143)
.L_143:
        /*004c*/ 	.word	0x00000000
        /*0050*/ 	.short	0x0003
        /*0052*/ 	.short	0x0018
        /*0054*/ 	.byte	0x00, 0xf0, 0x11, 0x00


	//----- nvinfo : EIATTR_KPARAM_INFO
	.align		4
.L_144:
        /*0058*/ 	.byte	0x04, 0x17
        /*005a*/ 	.short	(.L_146 - .L_145)
.L_145:
        /*005c*/ 	.word	0x00000000
        /*0060*/ 	.short	0x0002
        /*0062*/ 	.short	0x0010
        /*0064*/ 	.byte	0x00, 0xf5, 0x21, 0x00


	//----- nvinfo : EIATTR_KPARAM_INFO
	.align		4
.L_146:
        /*0068*/ 	.byte	0x04, 0x17
        /*006a*/ 	.short	(.L_148 - .L_147)
.L_147:
        /*006c*/ 	.word	0x00000000
        /*0070*/ 	.short	0x0001
        /*0072*/ 	.short	0x0008
        /*0074*/ 	.byte	0x00, 0xf5, 0x21, 0x00


	//----- nvinfo : EIATTR_KPARAM_INFO
	.align		4
.L_148:
        /*0078*/ 	.byte	0x04, 0x17
        /*007a*/ 	.short	(.L_150 - .L_149)
.L_149:
        /*007c*/ 	.word	0x00000000
        /*0080*/ 	.short	0x0000
        /*0082*/ 	.short	0x0000
        /*0084*/ 	.byte	0x00, 0xf5, 0x21, 0x00


	//----- nvinfo : EIATTR_SPARSE_MMA_MASK
	.align		4
.L_150:
        /*0088*/ 	.byte	0x03, 0x50
        /*008a*/ 	.short	0x0000


	//----- nvinfo : EIATTR_MAXREG_COUNT
	.align		4
        /*008c*/ 	.byte	0x03, 0x1b
        /*008e*/ 	.short	0x00ff


	//----- nvinfo : EIATTR_MERCURY_ISA_VERSION
	.align		4
        /*0090*/ 	.byte	0x03, 0x5f
        /*0092*/ 	.short	0x0101


	//----- nvinfo : EIATTR_VRC_CTA_INIT_COUNT
	.align		4
        /*0094*/ 	.byte	0x02, 0x4a
	.zero		1
	.zero		1


	//----- nvinfo : EIATTR_EXIT_INSTR_OFFSETS
	.align		4
        /*0098*/ 	.byte	0x04, 0x1c
        /*009a*/ 	.short	(.L_152 - .L_151)


	//   ....[0]....
.L_151:
        /*009c*/ 	.word	0x000000b0


	//   ....[1]....
        /*00a0*/ 	.word	0x00001580


	//----- nvinfo : EIATTR_CBANK_PARAM_SIZE
	.align		4
.L_152:
        /*00a4*/ 	.byte	0x03, 0x19
        /*00a6*/ 	.short	0x002c


	//----- nvinfo : EIATTR_PARAM_CBANK
	.align		4
        /*00a8*/ 	.byte	0x04, 0x0a
        /*00aa*/ 	.short	(.L_154 - .L_153)
	.align		4
.L_153:
        /*00ac*/ 	.word	index@(.nv.constant0._Z23attention_scores_kernelPK6__halfS1_Pfiiiif)
        /*00b0*/ 	.short	0x0380
        /*00b2*/ 	.short	0x002c


	//----- nvinfo : EIATTR_SW_WAR
	.align		4
.L_154:
        /*00b4*/ 	.byte	0x04, 0x36
        /*00b6*/ 	.short	(.L_156 - .L_155)
.L_155:
        /*00b8*/ 	.word	0x00000008
.L_156:


//--------------------- .nv.info._Z22dropout_forward_kernelPKfPfPbify --------------------------
	.section	.nv.info._Z22dropout_forward_kernelPKfPfPbify,"",@"SHT_CUDA_INFO"
	.sectionflags	@""
	.align	4


	//----- nvinfo : EIATTR_CUDA_API_VERSION
	.align		4
        /*0000*/ 	.byte	0x04, 0x37
        /*0002*/ 	.short	(.L_158 - .L_157)
.L_157:
        /*0004*/ 	.word	0x00000082


	//----- nvinfo : EIATTR_KPARAM_INFO
	.align		4
.L_158:
        /*0008*/ 	.byte	0x04, 0x17
        /*000a*/ 	.short	(.L_160 - .L_159)
.L_159:
        /*000c*/ 	.word	0x00000000
        /*0010*/ 	.short	0x0005
        /*0012*/ 	.short	0x0020
        /*0014*/ 	.byte	0x00, 0xf0, 0x21, 0x00


	//----- nvinfo : EIATTR_KPARAM_INFO
	.align		4
.L_160:
        /*0018*/ 	.byte	0x04, 0x17
        /*001a*/ 	.short	(.L_162 - .L_161)
.L_161:
        /*001c*/ 	.word	0x00000000
        /*0020*/ 	.short	0x0004
        /*0022*/ 	.short	0x001c
        /*0024*/ 	.byte	0x00, 0xf0, 0x11, 0x00


	//----- nvinfo : EIATTR_KPARAM_INFO
	.align		4
.L_162:
        /*0028*/ 	.byte	0x04, 0x17
        /*002a*/ 	.short	(.L_164 - .L_163)
.L_163:
        /*002c*/ 	.word	0x00000000
        /*0030*/ 	.short	0x0003
        /*0032*/ 	.short	0x0018
        /*0034*/ 	.byte	0x00, 0xf0, 0x11, 0x00


	//----- nvinfo : EIATTR_KPARAM_INFO
	.align		4
.L_164:
        /*0038*/ 	.byte	0x04, 0x17
        /*003a*/ 	.short	(.L_166 - .L_165)
.L_165:
        /*003c*/ 	.word	0x00000000
        /*0040*/ 	.short	0x0002
        /*0042*/ 	.short	0x0010
        /*0044*/ 	.byte	0x00, 0xf5, 0x21, 0x00


	//----- nvinfo : EIATTR_KPARAM_INFO
	.align		4
.L_166:
        /*0048*/ 	.byte	0x04, 0x17
        /*004a*/ 	.short	(.L_168 - .L_167)
.L_167:
        /*004c*/ 	.word	0x00000000
        /*0050*/ 	.short	0x0001
        /*0052*/ 	.short	0x0008
        /*0054*/ 	.byte	0x00, 0xf5, 0x21, 0x00


	//----- nvinfo : EIATTR_KPARAM_INFO
	.align		4
.L_168:
        /*0058*/ 	.byte	0x04, 0x17
        /*005a*/ 	.short	(.L_170 - .L_169)
.L_169:
        /*005c*/ 	.word	0x00000000
        /*0060*/ 	.short	0x0000
        /*0062*/ 	.short	0x0000
        /*0064*/ 	.byte	0x00, 0xf5, 0x21, 0x00


	//----- nvinfo : EIATTR_SPARSE_MMA_MASK
	.align		4
.L_170:
        /*0068*/ 	.byte	0x03, 0x50
        /*006a*/ 	.short	0x0000


	//----- nvinfo : EIATTR_MAXREG_COUNT
	.align		4
        /*006c*/ 	.byte	0x03, 0x1b
        /*006e*/ 	.short	0x00ff


	//----- nvinfo : EIATTR_MERCURY_ISA_VERSION
	.align		4
        /*0070*/ 	.byte	0x03, 0x5f
        /*0072*/ 	.short	0x0101


	//----- nvinfo : EIATTR_VRC_CTA_INIT_COUNT
	.align		4
        /*0074*/ 	.byte	0x02, 0x4a
	.zero		1
	.zero		1


	//----- nvinfo : EIATTR_EXIT_INSTR_OFFSETS
	.align		4
        /*0078*/ 	.byte	0x04, 0x1c
        /*007a*/ 	.short	(.L_172 - .L_171)


	//   ....[0]....
.L_171:
        /*007c*/ 	.word	0x00000070


	//   ....[1]....
        /*0080*/ 	.word	0x00000310


	//----- nvinfo : EIATTR_CRS_STACK_SIZE
	.align		4
.L_172:
        /*0084*/ 	.byte	0x04, 0x1e
        /*0086*/ 	.short	(.L_174 - .L_173)
.L_173:
        /*0088*/ 	.word	0x00000000


	//----- nvinfo : EIATTR_CBANK_PARAM_SIZE
	.align		4
.L_174:
        /*008c*/ 	.byte	0x03, 0x19
        /*008e*/ 	.short	0x0028


	//----- nvinfo : EIATTR_PARAM_CBANK
	.align		4
        /*0090*/ 	.byte	0x04, 0x0a
        /*0092*/ 	.short	(.L_176 - .L_175)
	.align		4
.L_175:
        /*0094*/ 	.word	index@(.nv.constant0._Z22dropout_forward_kernelPKfPfPbify)
        /*0098*/ 	.short	0x0380
        /*009a*/ 	.short	0x0028


	//----- nvinfo : EIATTR_SW_WAR
	.align		4
.L_176:
        /*009c*/ 	.byte	0x04, 0x36
        /*009e*/ 	.short	(.L_178 - .L_177)
.L_177:
        /*00a0*/ 	.word	0x00000008
.L_178:


//--------------------- .nv.info._Z24batchnorm_forward_kernelPKfS0_S0_S0_S0_Pfiiifb --------------------------
	.section	.nv.info._Z24batchnorm_forward_kernelPKfS0_S0_S0_S0_Pfiiifb,"",@"SHT_CUDA_INFO"
	.sectionflags	@""
	.align	4


	//----- nvinfo : EIATTR_CUDA_API_VERSION
	.align		4
        /*0000*/ 	.byte	0x04, 0x37
        /*0002*/ 	.short	(.L_180 - .L_179)
.L_179:
        /*0004*/ 	.word	0x00000082


	//----- nvinfo : EIATTR_KPARAM_INFO
	.align		4
.L_180:
        /*0008*/ 	.byte	0x04, 0x17
        /*000a*/ 	.short	(.L_182 - .L_181)
.L_181:
        /*000c*/ 	.word	0x00000000
        /*0010*/ 	.short	0x000a
        /*0012*/ 	.short	0x0040
        /*0014*/ 	.byte	0x00, 0xf0, 0x05, 0x00


	//----- nvinfo : EIATTR_KPARAM_INFO
	.align		4
.L_182:
        /*0018*/ 	.byte	0x04, 0x17
        /*001a*/ 	.short	(.L_184 - .L_183)
.L_183:
        /*001c*/ 	.word	0x00000000
        /*0020*/ 	.short	0x0009
        /*0022*/ 	.short	0x003c
        /*0024*/ 	.byte	0x00, 0xf0, 0x11, 0x00


	//----- nvinfo : EIATTR_KPARAM_INFO
	.align		4
.L_184:
        /*0028*/ 	.byte	0x04, 0x17
        /*002a*/ 	.short	(.L_186 - .L_185)
.L_185:
        /*002c*/ 	.word	0x00000000
        /*0030*/ 	.short	0x0008
        /*0032*/ 	.short	0x0038
        /*0034*/ 	.byte	0x00, 0xf0, 0x11, 0x00


	//----- nvinfo : EIATTR_KPARAM_INFO
	.align		4
.L_186:
        /*0038*/ 	.byte	0x04, 0x17
        /*003a*/ 	.short	(.L_188 - .L_187)
.L_187:
        /*003c*/ 	.word	0x00000000
        /*0040*/ 	.short	0x0007
        /*0042*/ 	.short	0x0034
        /*0044*/ 	.byte	0x00, 0xf0, 0x11, 0x00


	//----- nvinfo : EIATTR_KPARAM_INFO
	.align		4
.L_188:
        /*0048*/ 	.byte	0x04, 0x17
        /*004a*/ 	.short	(.L_190 - .L_189)
.L_189:
        /*004c*/ 	.word	0x00000000
        /*0050*/ 	.short	0x0006
        /*0052*/ 	.short	0x0030
        /*0054*/ 	.byte	0x00, 0xf0, 0x11, 0x00


	//----- nvinfo : EIATTR_KPARAM_INFO
	.align		4
.L_190:
        /*0058*/ 	.byte	0x04, 0x17
        /*005a*/ 	.short	(.L_192 - .L_191)
.L_191:
        /*005c*/ 	.word	0x00000000
        /*0060*/ 	.short	0x0005
        /*0062*/ 	.short	0x0028
        /*0064*/ 	.byte	0x00, 0xf5, 0x21, 0x00


	//----- nvinfo : EIATTR_KPARAM_INFO
	.align		4
.L_192:
        /*0068*/ 	.byte	0x04, 0x17
        /*006a*/ 	.short	(.L_194 - .L_193)
.L_193:
        /*006c*/ 	.word	0x00000000
        /*0070*/ 	.short	0x0004
        /*0072*/ 	.short	0x0020
        /*0074*/ 	.byte	0x00, 0xf5, 0x21, 0x00


	//----- nvinfo : EIATTR_KPARAM_INFO
	.align		4
.L_194:
        /*0078*/ 	.byte	0x04, 0x17
        /*007a*/ 	.short	(.L_196 - .L_195)
.L_195:
        /*007c*/ 	.word	0x00000000
        /*0080*/ 	.short	0x0003
        /*0082*/ 	.short	0x0018
        /*0084*/ 	.byte	0x00, 0xf5, 0x21, 0x00


	//----- nvinfo : EIATTR_KPARAM_INFO
	.align		4
.L_196:
        /*0088*/ 	.byte	0x04, 0x17
        /*008a*/ 	.short	(.L_198 - .L_197)
.L_197:
        /*008c*/ 	.word	0x00000000
        /*0090*/ 	.short	0x0002
        /*0092*/ 	.short	0x0010
        /*0094*/ 	.byte	0x00, 0xf5, 0x21, 0x00


	//----- nvinfo : EIATTR_KPARAM_INFO
	.align		4
.L_198:
        /*0098*/ 	.byte	0x04, 0x17
        /*009a*/ 	.short	(.L_200 - .L_199)
.L_199:
        /*009c*/ 	.word	0x00000000
        /*00a0*/ 	.short	0x0001
        /*00a2*/ 	.short	0x0008
        /*00a4*/ 	.byte	0x00, 0xf5, 0x21, 0x00


	//----- nvinfo : EIATTR_KPARAM_INFO
	.align		4
.L_200:
        /*00a8*/ 	.byte	0x04, 0x17
        /*00aa*/ 	.short	(.L_202 - .L_201)
.L_201:
        /*00ac*/ 	.word	0x00000000
        /*00b0*/ 	.short	0x0000
        /*00b2*/ 	.short	0x0000
        /*00b4*/ 	.byte	0x00, 0xf5, 0x21, 0x00


	//----- nvinfo : EIATTR_SPARSE_MMA_MASK
	.align		4
.L_202:
        /*00b8*/ 	.byte	0x03, 0x50
        /*00ba*/ 	.short	0x0000


	//----- nvinfo : EIATTR_MAXREG_COUNT
	.align		4
        /*00bc*/ 	.byte	0x03, 0x1b
        /*00be*/ 	.short	0x00ff


	//----- nvinfo : EIATTR_MERCURY_ISA_VERSION
	.align		4
        /*00c0*/ 	.byte	0x03, 0x5f
        /*00c2*/ 	.short	0x0101


	//----- nvinfo : EIATTR_VRC_CTA_INIT_COUNT
	.align		4
        /*00c4*/ 	.byte	0x02, 0x4a
	.zero		1
	.zero		1


	//----- nvinfo : EIATTR_EXIT_INSTR_OFFSETS
	.align		4
        /*00c8*/ 	.byte	0x04, 0x1c
        /*00ca*/ 	.short	(.L_204 - .L_203)


	//   ....[0]....
.L_203:
        /*00cc*/ 	.word	0x000000a0


	//   ....[1]....
        /*00d0*/ 	.word	0x00000560


	//----- nvinfo : EIATTR_CBANK_PARAM_SIZE
	.align		4
.L_204:
        /*00d4*/ 	.byte	0x03, 0x19
        /*00d6*/ 	.short	0x0041


	//----- nvinfo : EIATTR_PARAM_CBANK
	.align		4
        /*00d8*/ 	.byte	0x04, 0x0a
        /*00da*/ 	.short	(.L_206 - .L_205)
	.align		4
.L_205:
        /*00dc*/ 	.word	index@(.nv.constant0._Z24batchnorm_forward_kernelPKfS0_S0_S0_S0_Pfiiifb)
        /*00e0*/ 	.short	0x0380
        /*00e2*/ 	.short	0x0041


	//----- nvinfo : EIATTR_SW_WAR
	.align		4
.L_206:
        /*00e4*/ 	.byte	0x04, 0x36
        /*00e6*/ 	.short	(.L_208 - .L_207)
.L_207:
        /*00e8*/ 	.word	0x00000008
.L_208:


//--------------------- .nv.info._Z22linear_backward_kernelPK6__halfS1_S1_PS_S2_S2_iii --------------------------
	.section	.nv.info._Z22linear_backward_kernelPK6__halfS1_S1_PS_S2_S2_iii,"",@"SHT_CUDA_INFO"
	.sectionflags	@""
	.align	4


	//----- nvinfo : EIATTR_CUDA_API_VERSION
	.align		4
        /*0000*/ 	.byte	0x04, 0x37
        /*0002*/ 	.short	(.L_210 - .L_209)
.L_209:
        /*0004*/ 	.word	0x00000082


	//----- nvinfo : EIATTR_KPARAM_INFO
	.align		4
.L_210:
        /*0008*/ 	.byte	0x04, 0x17
        /*000a*/ 	.short	(.L_212 - .L_211)
.L_211:
        /*000c*/ 	.word	0x00000000
        /*0010*/ 	.short	0x0008
        /*0012*/ 	.short	0x0038
        /*0014*/ 	.byte	0x00, 0xf0, 0x11, 0x00


	//----- nvinfo : EIATTR_KPARAM_INFO
	.align		4
.L_212:
        /*0018*/ 	.byte	0x04, 0x17
        /*001a*/ 	.short	(.L_214 - .L_213)
.L_213:
        /*001c*/ 	.word	0x00000000
        /*0020*/ 	.short	0x0007
        /*0022*/ 	.short	0x0034
        /*0024*/ 	.byte	0x00, 0xf0, 0x11, 0x00


	//----- nvinfo : EIATTR_KPARAM_INFO
	.align		4
.L_214:
        /*0028*/ 	.byte	0x04, 0x17
        /*002a*/ 	.short	(.L_216 - .L_215)
.L_215:
        /*002c*/ 	.word	0x00000000
        /*0030*/ 	.short	0x0006
        /*0032*/ 	.short	0x0030
        /*0034*/ 	.byte	0x00, 0xf0, 0x11, 0x00


	//----- nvinfo : EIATTR_KPARAM_INFO
	.align		4
.L_216:
        /*0038*/ 	.byte	0x04, 0x17
        /*003a*/ 	.short	(.L_218 - .L_217)
.L_217:
        /*003c*/ 	.word	0x00000000
        /*0040*/ 	.short	0x0005
        /*0042*/ 	.short	0x0028
        /*0044*/ 	.byte	0x00, 0xf5, 0x21, 0x00


	//----- nvinfo : EIATTR_KPARAM_INFO
	.align		4
.L_218:
        /*0048*/ 	.byte	0x04, 0x17
        /*004a*/ 	.short	(.L_220 - .L_219)
.L_219:
        /*004c*/ 	.word	0x00000000
        /*0050*/ 	.short	0x0004
        /*0052*/ 	.short	0x0020
        /*0054*/ 	.byte	0x00, 0xf5, 0x21, 0x00


	//----- nvinfo : EIATTR_KPARAM_INFO
	.align		4
.L_220:
        /*0058*/ 	.byte	0x04, 0x17
        /*005a*/ 	.short	(.L_222 - .L_221)
.L_221:
        /*005c*/ 	.word	0x00000000
        /*0060*/ 	.short	0x0003
        /*0062*/ 	.short	0x0018
        /*0064*/ 	.byte	0x00, 0xf5, 0x21, 0x00


	//----- nvinfo : EIATTR_KPARAM_INFO
	.align		4
.L_222:
        /*0068*/ 	.byte	0x04, 0x17
        /*006a*/ 	.short	(.L_224 - .L_223)
.L_223:
        /*006c*/ 	.word	0x00000000
        /*0070*/ 	.short	0x0002
        /*0072*/ 	.short	0x0010
        /*0074*/ 	.byte	0x00, 0xf5, 0x21, 0x00


	//----- nvinfo : EIATTR_KPARAM_INFO
	.align		4
.L_224:
        /*0078*/ 	.byte	0x04, 0x17
        /*007a*/ 	.short	(.L_226 - .L_225)
.L_225:
        /*007c*/ 	.word	0x00000000
        /*0080*/ 	.short	0x0001
        /*0082*/ 	.short	0x0008
        /*0084*/ 	.byte	0x00, 0xf5, 0x21, 0x00


	//----- nvinfo : EIATTR_KPARAM_INFO
	.align		4
.L_226:
        /*0088*/ 	.byte	0x04, 0x17
        /*008a*/ 	.short	(.L_228 - .L_227)
.L_227:
        /*008c*/ 	.word	0x00000000
        /*0090*/ 	.short	0x0000
        /*0092*/ 	.short	0x0000
        /*0094*/ 	.byte	0x00, 0xf5, 0x21, 0x00


	//----- nvinfo : EIATTR_SPARSE_MMA_MASK
	.align		4
.L_228:
        /*0098*/ 	.byte	0x03, 0x50
        /*009a*/ 	.short	0x0000


	//----- nvinfo : EIATTR_MAXREG_COUNT
	.align		4
        /*009c*/ 	.byte	0x03, 0x1b
        /*009e*/ 	.short	0x00ff


	//----- nvinfo : EIATTR_MERCURY_ISA_VERSION
	.align		4
        /*00a0*/ 	.byte	0x03, 0x5f
        /*00a2*/ 	.short	0x0101


	//----- nvinfo : EIATTR_VRC_CTA_INIT_COUNT
	.align		4
        /*00a4*/ 	.byte	0x02, 0x4a
	.zero		1
	.zero		1


	//----- nvinfo : EIATTR_EXIT_INSTR_OFFSETS
	.align		4
        /*00a8*/ 	.byte	0x04, 0x1c
        /*00aa*/ 	.short	(.L_230 - .L_229)


	//   ....[0]....
.L_229:
        /*00ac*/ 	.word	0x00000c10


	//   ....[1]....
        /*00b0*/ 	.word	0x00001650


	//----- nvinfo : EIATTR_CRS_STACK_SIZE
	.align		4
.L_230:
        /*00b4*/ 	.byte	0x04, 0x1e
        /*00b6*/ 	.short	(.L_232 - .L_231)
.L_231:
        /*00b8*/ 	.word	0x00000000


	//----- nvinfo : EIATTR_CBANK_PARAM_SIZE
	.align		4
.L_232:
        /*00bc*/ 	.byte	0x03, 0x19
        /*00be*/ 	.short	0x003c


	//----- nvinfo : EIATTR_PARAM_CBANK
	.align		4
        /*00c0*/ 	.byte	0x04, 0x0a
        /*00c2*/ 	.short	(.L_234 - .L_233)
	.align		4
.L_233:
        /*00c4*/ 	.word	index@(.nv.constant0._Z22linear_backward_kernelPK6__halfS1_S1_PS_S2_S2_iii)
        /*00c8*/ 	.short	0x0380
        /*00ca*/ 	.short	0x003c


	//----- nvinfo : EIATTR_SW_WAR
	.align		4
.L_234:
        /*00cc*/ 	.byte	0x04, 0x36
        /*00ce*/ 	.short	(.L_236 - .L_235)
.L_235:
        /*00d0*/ 	.word	0x00000008
.L_236:


//--------------------- .nv.info._Z21linear_forward_kernelPK6__halfS1_S1_PS_iii --------------------------
	.section	.nv.info._Z21linear_forward_kernelPK6__halfS1_S1_PS_iii,"",@"SHT_CUDA_INFO"
	.sectionflags	@""
	.align	4


	//----- nvinfo : EIATTR_CUDA_API_VERSION
	.align		4
        /*0000*/ 	.byte	0x04, 0x37
        /*0002*/ 	.short	(.L_238 - .L_237)
.L_237:
        /*0004*/ 	.word	0x00000082


	//----- nvinfo : EIATTR_KPARAM_INFO
	.align		4
.L_238:
        /*0008*/ 	.byte	0x04, 0x17
        /*000a*/ 	.short	(.L_240 - .L_239)
.L_239:
        /*000c*/ 	.word	0x00000000
        /*0010*/ 	.short	0x0006
        /*0012*/ 	.short	0x0028
        /*0014*/ 	.byte	0x00, 0xf0, 0x11, 0x00


	//----- nvinfo : EIATTR_KPARAM_INFO
	.align		4
.L_240:
        /*0018*/ 	.byte	0x04, 0x17
        /*001a*/ 	.short	(.L_242 - .L_241)
.L_241:
        /*001c*/ 	.word	0x00000000
        /*0020*/ 	.short	0x0005
        /*0022*/ 	.short	0x0024
        /*0024*/ 	.byte	0x00, 0xf0, 0x11, 0x00


	//----- nvinfo : EIATTR_KPARAM_INFO
	.align		4
.L_242:
        /*0028*/ 	.byte	0x04, 0x17
        /*002a*/ 	.short	(.L_244 - .L_243)
.L_243:
        /*002c*/ 	.word	0x00000000
        /*0030*/ 	.short	0x0004
        /*0032*/ 	.short	0x0020
        /*0034*/ 	.byte	0x00, 0xf0, 0x11, 0x00


	//----- nvinfo : EIATTR_KPARAM_INFO
	.align		4
.L_244:
        /*0038*/ 	.byte	0x04, 0x17
        /*003a*/ 	.short	(.L_246 - .L_245)
.L_245:
        /*003c*/ 	.word	0x00000000
        /*0040*/ 	.short	0x0003
        /*0042*/ 	.short	0x0018
        /*0044*/ 	.byte	0x00, 0xf5, 0x21, 0x00


	//----- nvinfo : EIATTR_KPARAM_INFO
	.align		4
.L_246:
        /*0048*/ 	.byte	0x04, 0x17
        /*004a*/ 	.short	(.L_248 - .L_247)
.L_247:
        /*004c*/ 	.word	0x00000000
        /*0050*/ 	.short	0x0002
        /*0052*/ 	.short	0x0010
        /*0054*/ 	.byte	0x00, 0xf5, 0x21, 0x00


	//----- nvinfo : EIATTR_KPARAM_INFO
	.align		4
.L_248:
        /*0058*/ 	.byte	0x04, 0x17
        /*005a*/ 	.short	(.L_250 - .L_249)
.L_249:
        /*005c*/ 	.word	0x00000000
        /*0060*/ 	.short	0x0001
        /*0062*/ 	.short	0x0008
        /*0064*/ 	.byte	0x00, 0xf5, 0x21, 0x00


	//----- nvinfo : EIATTR_KPARAM_INFO
	.align		4
.L_250:
        /*0068*/ 	.byte	0x04, 0x17
        /*006a*/ 	.short	(.L_252 - .L_251)
.L_251:
        /*006c*/ 	.word	0x00000000
        /*0070*/ 	.short	0x0000
        /*0072*/ 	.short	0x0000
        /*0074*/ 	.byte	0x00, 0xf5, 0x21, 0x00


	//----- nvinfo : EIATTR_SPARSE_MMA_MASK
	.align		4
.L_252:
        /*0078*/ 	.byte	0x03, 0x50
        /*007a*/ 	.short	0x0000


	//----- nvinfo : EIATTR_MAXREG_COUNT
	.align		4
        /*007c*/ 	.byte	0x03, 0x1b
        /*007e*/ 	.short	0x00ff


	//----- nvinfo : EIATTR_MERCURY_ISA_VERSION
	.align		4
        /*0080*/ 	.byte	0x03, 0x5f
        /*0082*/ 	.short	0x0101


	//----- nvinfo : EIATTR_VRC_CTA_INIT_COUNT
	.align		4
        /*0084*/ 	.byte	0x02, 0x4a
	.zero		1
	.zero		1


	//----- nvinfo : EIATTR_EXIT_INSTR_OFFSETS
	.align		4
        /*0088*/ 	.byte	0x04, 0x1c
        /*008a*/ 	.short	(.L_254 - .L_253)


	//   ....[0]....
.L_253:
        /*008c*/ 	.word	0x00000090


	//   ....[1]....
        /*0090*/ 	.word	0x00001090


	//----- nvinfo : EIATTR_CBANK_PARAM_SIZE
	.align		4
.L_254:
        /*0094*/ 	.byte	0x03, 0x19
        /*0096*/ 	.short	0x002c


	//----- nvinfo : EIATTR_PARAM_CBANK
	.align		4
        /*0098*/ 	.byte	0x04, 0x0a
        /*009a*/ 	.short	(.L_256 - .L_255)
	.align		4
.L_255:
        /*009c*/ 	.word	index@(.nv.constant0._Z21linear_forward_kernelPK6__halfS1_S1_PS_iii)
        /*00a0*/ 	.short	0x0380
        /*00a2*/ 	.short	0x002c


	//----- nvinfo : EIATTR_SW_WAR
	.align		4
.L_256:
        /*00a4*/ 	.byte	0x04, 0x36
        /*00a6*/ 	.short	(.L_258 - .L_257)
.L_257:
        /*00a8*/ 	.word	0x00000008
.L_258:


//--------------------- .nv.callgraph             --------------------------
	.section	.nv.callgraph,"",@"SHT_CUDA_CALLGRAPH"
	.align	4
	.sectionentsize	8
	.align		4
        /*0000*/ 	.word	0x00000000
	.align		4
        /*0004*/ 	.word	0xffffffff
	.align		4
        /*0008*/ 	.word	0x00000000
	.align		4
        /*000c*/ 	.word	0xfffffffe
	.align		4
        /*0010*/ 	.word	0x00000000
	.align		4
        /*0014*/ 	.word	0xfffffffd
	.align		4
        /*0018*/ 	.word	0x00000000
	.align		4
        /*001c*/ 	.word	0xfffffffc


//--------------------- .nv.constant4             --------------------------
	.section	.nv.constant4,"a",@progbits
	.align	8
	.align		8
.nv.constant4:
        /*0000*/ 	.dword	_ZN34_INTERNAL_775162ce_4_k_cu_d3fb6b4a4cuda3std3__45__cpo5beginE
	.align		8
        /*0008*/ 	.dword	_ZN34_INTERNAL_775162ce_4_k_cu_d3fb6b4a4cuda3std3__45__cpo3endE
	.align		8
        /*0010*/ 	.dword	_ZN34_INTERNAL_775162ce_4_k_cu_d3fb6b4a4cuda3std3__45__cpo6cbeginE
	.align		8
        /*0018*/ 	.dword	_ZN34_INTERNAL_775162ce_4_k_cu_d3fb6b4a4cuda3std3__45__cpo4cendE
	.align		8
        /*0020*/ 	.dword	_ZN34_INTERNAL_775162ce_4_k_cu_d3fb6b4a4cuda3std3__45__cpo6rbeginE
	.align		8
        /*0028*/ 	.dword	_ZN34_INTERNAL_775162ce_4_k_cu_d3fb6b4a4cuda3std3__45__cpo4rendE
	.align		8
        /*0030*/ 	.dword	_ZN34_INTERNAL_775162ce_4_k_cu_d3fb6b4a4cuda3std3__45__cpo7crbeginE
	.align		8
        /*0038*/ 	.dword	_ZN34_INTERNAL_775162ce_4_k_cu_d3fb6b4a4cuda3std3__45__cpo5crendE
	.align		8
        /*0040*/ 	.dword	_ZN34_INTERNAL_775162ce_4_k_cu_d3fb6b4a4cuda3std3__436_GLOBAL__N__775162ce_4_k_cu_d3fb6b4a6ignoreE
	.align		8
        /*0048*/ 	.dword	_ZN34_INTERNAL_775162ce_4_k_cu_d3fb6b4a4cuda3std3__419piecewise_constructE
	.align		8
        /*0050*/ 	.dword	_ZN34_INTERNAL_775162ce_4_k_cu_d3fb6b4a4cuda3std3__48in_placeE
	.align		8
        /*0058*/ 	.dword	_ZN34_INTERNAL_775162ce_4_k_cu_d3fb6b4a4cuda3std3__420unreachable_sentinelE
	.align		8
        /*0060*/ 	.dword	_ZN34_INTERNAL_775162ce_4_k_cu_d3fb6b4a4cuda3std3__47nulloptE
	.align		8
        /*0068*/ 	.dword	_ZN34_INTERNAL_775162ce_4_k_cu_d3fb6b4a4cuda3std3__48unexpectE
	.align		8
        /*0070*/ 	.dword	_ZN34_INTERNAL_775162ce_4_k_cu_d3fb6b4a4cuda3std6ranges3__45__cpo4swapE
	.align		8
        /*0078*/ 	.dword	_ZN34_INTERNAL_775162ce_4_k_cu_d3fb6b4a4cuda3std6ranges3__45__cpo9iter_moveE
	.align		8
        /*0080*/ 	.dword	_ZN34_INTERNAL_775162ce_4_k_cu_d3fb6b4a4cuda3std6ranges3__45__cpo5beginE
	.align		8
        /*0088*/ 	.dword	_ZN34_INTERNAL_775162ce_4_k_cu_d3fb6b4a4cuda3std6ranges3__45__cpo3endE
	.align		8
        /*0090*/ 	.dword	_ZN34_INTERNAL_775162ce_4_k_cu_d3fb6b4a4cuda3std6ranges3__45__cpo6cbeginE
	.align		8
        /*0098*/ 	.dword	_ZN34_INTERNAL_775162ce_4_k_cu_d3fb6b4a4cuda3std6ranges3__45__cpo4cendE
	.align		8
        /*00a0*/ 	.dword	_ZN34_INTERNAL_775162ce_4_k_cu_d3fb6b4a4cuda3std6ranges3__45__cpo7advanceE
	.align		8
        /*00a8*/ 	.dword	_ZN34_INTERNAL_775162ce_4_k_cu_d3fb6b4a4cuda3std6ranges3__45__cpo9iter_swapE
	.align		8
        /*00b0*/ 	.dword	_ZN34_INTERNAL_775162ce_4_k_cu_d3fb6b4a4cuda3std6ranges3__45__cpo4nextE
	.align		8
        /*00b8*/ 	.dword	_ZN34_INTERNAL_775162ce_4_k_cu_d3fb6b4a4cuda3std6ranges3__45__cpo4prevE
	.align		8
        /*00c0*/ 	.dword	_ZN34_INTERNAL_775162ce_4_k_cu_d3fb6b4a4cuda3std6ranges3__45__cpo4dataE
	.align		8
        /*00c8*/ 	.dword	_ZN34_INTERNAL_775162ce_4_k_cu_d3fb6b4a4cuda3std6ranges3__45__cpo5cdataE
	.align		8
        /*00d0*/ 	.dword	_ZN34_INTERNAL_775162ce_4_k_cu_d3fb6b4a4cuda3std6ranges3__45__cpo4sizeE
	.align		8
        /*00d8*/ 	.dword	_ZN34_INTERNAL_775162ce_4_k_cu_d3fb6b4a4cuda3std6ranges3__45__cpo5ssizeE
	.align		8
        /*00e0*/ 	.dword	_ZN34_INTERNAL_775162ce_4_k_cu_d3fb6b4a4cuda3std6ranges3__45__cpo8distanceE
	.align		8
        /*00e8*/ 	.dword	_ZN34_INTERNAL_775162ce_4_k_cu_d3fb6b4a6thrust24THRUST_300001_SM_1000_NS8cuda_cub3parE
	.align		8
        /*00f0*/ 	.dword	_ZN34_INTERNAL_775162ce_4_k_cu_d3fb6b4a6thrust24THRUST_300001_SM_1000_NS8cuda_cub10par_nosyncE
	.align		8
        /*00f8*/ 	.dword	_ZN34_INTERNAL_775162ce_4_k_cu_d3fb6b4a6thrust24THRUST_300001_SM_1000_NS6system6detail10sequential3seqE
	.align		8
        /*0100*/ 	.dword	_ZN34_INTERNAL_775162ce_4_k_cu_d3fb6b4a6thrust24THRUST_300001_SM_1000_NS12placeholders2_1E
	.align		8
        /*0108*/ 	.dword	_ZN34_INTERNAL_775162ce_4_k_cu_d3fb6b4a6thrust24THRUST_300001_SM_1000_NS12placeholders2_2E
	.align		8
        /*0110*/ 	.dword	_ZN34_INTERNAL_775162ce_4_k_cu_d3fb6b4a6thrust24THRUST_300001_SM_1000_NS12placeholders2_3E
	.align		8
        /*0118*/ 	.dword	_ZN34_INTERNAL_775162ce_4_k_cu_d3fb6b4a6thrust24THRUST_300001_SM_1000_NS12placeholders2_4E
	.align		8
        /*0120*/ 	.dword	_ZN34_INTERNAL_775162ce_4_k_cu_d3fb6b4a6thrust24THRUST_300001_SM_1000_NS12placeholders2_5E
	.align		8
        /*0128*/ 	.dword	_ZN34_INTERNAL_775162ce_4_k_cu_d3fb6b4a6thrust24THRUST_300001_SM_1000_NS12placeholders2_6E
	.align		8
        /*0130*/ 	.dword	_ZN34_INTERNAL_775162ce_4_k_cu_d3fb6b4a6thrust24THRUST_300001_SM_1000_NS12placeholders2_7E
	.align		8
        /*0138*/ 	.dword	_ZN34_INTERNAL_775162ce_4_k_cu_d3fb6b4a6thrust24THRUST_300001_SM_1000_NS12placeholders2_8E
	.align		8
        /*0140*/ 	.dword	_ZN34_INTERNAL_775162ce_4_k_cu_d3fb6b4a6thrust24THRUST_300001_SM_1000_NS12placeholders2_9E
	.align		8
        /*0148*/ 	.dword	_ZN34_INTERNAL_775162ce_4_k_cu_d3fb6b4a6thrust24THRUST_300001_SM_1000_NS12placeholders3_10E
	.align		8
        /*0150*/ 	.dword	_ZN34_INTERNAL_775162ce_4_k_cu_d3fb6b4a6thrust24THRUST_300001_SM_1000_NS3seqE


//--------------------- .text._ZN3cub18CUB_300001_SM_10006detail8for_each13static_kernelINS2_12policy_hub_t12policy_500_tElN6thrust24THRUST_300001_SM_1000_NS8cuda_cub6__fill7functorINS7_10device_ptrIfEEfEEEEvT0_T1_ --------------------------
	.section	.text._ZN3cub18CUB_300001_SM_10006detail8for_each13static_kernelINS2_12policy_hub_t12policy_500_tElN6thrust24THRUST_300001_SM_1000_NS8cuda_cub6__fill7functorINS7_10device_ptrIfEEfEEEEvT0_T1_,"ax",@progbits
	.align	128
        .global         _ZN3cub18CUB_300001_SM_10006detail8for_each13static_kernelINS2_12policy_hub_t12policy_500_tElN6thrust24THRUST_300001_SM_1000_NS8cuda_cub6__fill7functorINS7_10device_ptrIfEEfEEEEvT0_T1_
        .type           _ZN3cub18CUB_300001_SM_10006detail8for_each13static_kernelINS2_12policy_hub_t12policy_500_tElN6thrust24THRUST_300001_SM_1000_NS8cuda_cub6__fill7functorINS7_10device_ptrIfEEfEEEEvT0_T1_,@function
        .size           _ZN3cub18CUB_300001_SM_10006detail8for_each13static_kernelINS2_12policy_hub_t12policy_500_tElN6thrust24THRUST_300001_SM_1000_NS8cuda_cub6__fill7functorINS7_10device_ptrIfEEfEEEEvT0_T1_,(.L_x_127 - _ZN3cub18CUB_300001_SM_10006detail8for_each13static_kernelINS2_12policy_hub_t12policy_500_tElN6thrust24THRUST_300001_SM_1000_NS8cuda_cub6__fill7functorINS7_10device_ptrIfEEfEEEEvT0_T1_)
        .other          _ZN3cub18CUB_300001_SM_10006detail8for_each13static_kernelINS2_12policy_hub_t12policy_500_tElN6thrust24THRUST_300001_SM_1000_NS8cuda_cub6__fill7functorINS7_10device_ptrIfEEfEEEEvT0_T1_,@"STO_CUDA_ENTRY STV_DEFAULT"
_ZN3cub18CUB_300001_SM_10006detail8for_each13static_kernelINS2_12policy_hub_t12policy_500_tElN6thrust24THRUST_300001_SM_1000_NS8cuda_cub6__fill7functorINS7_10device_ptrIfEEfEEEEvT0_T1_:
.text._ZN3cub18CUB_300001_SM_10006detail8for_each13static_kernelINS2_12policy_hub_t12policy_500_tElN6thrust24THRUST_300001_SM_1000_NS8cuda_cub6__fill7functorINS7_10device_ptrIfEEfEEEEvT0_T1_:
[----:B------:R-:W-:Y:S08]  /*0000*/  LDC R1, c[0x0][0x37c] ;  /* 0x0000df00ff017b82 */ /* 0x000ff00000000800 */
[----:B------:R-:W0:Y:S01]  /*0010*/  S2UR UR4, SR_CTAID.X ;  /* 0x00000000000479c3 */ /* 0x000e220000002500 */
[----:B------:R-:W1:Y:S01]  /*0020*/  LDCU.64 UR6, c[0x0][0x380] ;  /* 0x00007000ff0677ac */ /* 0x000e620008000a00 */
[----:B------:R-:W2:Y:S01]  /*0030*/  LDCU.64 UR8, c[0x0][0x358] ;  /* 0x00006b00ff0877ac */ /* 0x000ea20008000a00 */
[----:B0-----:R-:W-:-:S04]  /*0040*/  UIMAD.WIDE.U32 UR4, UR4, 0x200, URZ ;  /* 0x00000200040478a5 */ /* 0x001fc8000f8e00ff */
[----:B-1----:R-:W-:-:S04]  /*0050*/  UIADD3 UR6, UP0, UPT, -UR4, UR6, URZ ;  /* 0x0000000604067290 */ /* 0x002fc8000ff1e1ff */
[----:B------:R-:W-:Y:S02]  /*0060*/  UIADD3.X UR7, UPT, UPT, ~UR5, UR7, URZ, UP0, !UPT ;  /* 0x0000000705077290 */ /* 0x000fe400087fe5ff */
[----:B------:R-:W-:-:S04]  /*0070*/  UISETP.GE.U32.AND UP0, UPT, UR6, 0x200, UPT ;  /* 0x000002000600788c */ /* 0x000fc8000bf06070 */
[----:B------:R-:W-:-:S09]  /*0080*/  UISETP.GE.AND.EX UP0, UPT, UR7, URZ, UPT, UP0 ;  /* 0x000000ff0700728c */ /* 0x000fd2000bf06300 */
[----:B--2---:R-:W-:Y:S05]  /*0090*/  BRA.U !UP0, `(.L_x_0) ;  /* 0x0000000108287547 */ /* 0x004fea000b800000 */
[----:B------:R-:W0:Y:S01]  /*00a0*/  S2R R0, SR_TID.X ;  /* 0x0000000000007919 */ /* 0x000e220000002100 */
[----:B------:R-:W1:Y:S01]  /*00b0*/  LDCU.64 UR6, c[0x0][0x388] ;  /* 0x00007100ff0677ac */ /* 0x000e620008000a00 */
[----:B------:R-:W2:Y:S01]  /*00c0*/  LDC R5, c[0x0][0x390] ;  /* 0x0000e400ff057b82 */ /* 0x000ea20000000800 */
[----:B0-----:R-:W-:-:S05]  /*00d0*/  IADD3 R0, P0, PT, R0, UR4, RZ ;  /* 0x0000000400007c10 */ /* 0x001fca000ff1e0ff */
[----:B------:R-:W-:Y:S01]  /*00e0*/  IMAD.X R3, RZ, RZ, UR5, P0 ;  /* 0x00000005ff037e24 */ /* 0x000fe200080e06ff */
[----:B-1----:R-:W-:-:S04]  /*00f0*/  LEA R2, P0, R0, UR6, 0x2 ;  /* 0x0000000600027c11 */ /* 0x002fc8000f8010ff */
[----:B------:R-:W-:-:S05]  /*0100*/  LEA.HI.X R3, R0, UR7, R3, 0x2, P0 ;  /* 0x0000000700037c11 */ /* 0x000fca00080f1403 */
[----:B--2---:R-:W-:Y:S04]  /*0110*/  STG.E desc[UR8][R2.64], R5 ;  /* 0x0000000502007986 */ /* 0x004fe8000c101908 */
[----:B------:R-:W-:Y:S01]  /*0120*/  STG.E desc[UR8][R2.64+0x400], R5 ;  /* 0x0004000502007986 */ /* 0x000fe2000c101908 */
[----:B------:R-:W-:Y:S05]  /*0130*/  EXIT ;  /* 0x000000000000794d */ /* 0x000fea0003800000 */
.L_x_0:
[----:B------:R-:W0:Y:S01]  /*0140*/  S2R R0, SR_TID.X ;  /* 0x0000000000007919 */ /* 0x000e220000002100 */
[----:B------:R-:W-:Y:S01]  /*0150*/  USHF.R.S32.HI UR7, URZ, 0x1f, UR6 ;  /* 0x0000001fff077899 */ /* 0x000fe20008011406 */
[----:B------:R-:W1:Y:S05]  /*0160*/  LDCU.64 UR10, c[0x0][0x388] ;  /* 0x00007100ff0a77ac */ /* 0x000e6a0008000a00 */
[----:B------:R-:W-:Y:S02]  /*0170*/  IMAD.U32 R2, RZ, RZ, UR7 ;  /* 0x00000007ff027e24 */ /* 0x000fe4000f8e00ff */
[----:B------:R-:W-:Y:S01]  /*0180*/  IMAD.U32 R4, RZ, RZ, UR7 ;  /* 0x00000007ff047e24 */ /* 0x000fe2000f8e00ff */
[----:B0-----:R-:W-:-:S04]  /*0190*/  ISETP.LT.U32.AND P0, PT, R0, UR6, PT ;  /* 0x0000000600007c0c */ /* 0x001fc8000bf01070 */
[----:B------:R-:W-:Y:S01]  /*01a0*/  ISETP.GT.AND.EX P0, PT, R2, RZ, PT, P0 ;  /* 0x000000ff0200720c */ /* 0x000fe20003f04300 */
[C---:B------:R-:W-:Y:S01]  /*01b0*/  VIADD R2, R0.reuse, 0x100 ;  /* 0x0000010000027836 */ /* 0x040fe20000000000 */
[----:B------:R-:W-:-:S04]  /*01c0*/  IADD3 R0, P2, PT, R0, UR4, RZ ;  /* 0x0000000400007c10 */ /* 0x000fc8000ff5e0ff */
[----:B------:R-:W-:Y:S01]  /*01d0*/  ISETP.LT.U32.AND P1, PT, R2, UR6, PT ;  /* 0x0000000602007c0c */ /* 0x000fe2000bf21070 */
[----:B------:R-:W-:Y:S01]  /*01e0*/  IMAD.X R3, RZ, RZ, UR5, P2 ;  /* 0x00000005ff037e24 */ /* 0x000fe200090e06ff */
[----:B-1----:R-:W-:Y:S02]  /*01f0*/  LEA R2, P2, R0, UR10, 0x2 ;  /* 0x0000000a00027c11 */ /* 0x002fe4000f8410ff */
[----:B------:R-:W-:Y:S02]  /*0200*/  ISETP.GT.AND.EX P1, PT, R4, RZ, PT, P1 ;  /* 0x000000ff0400720c */ /* 0x000fe40003f24310 */
[----:B------:R-:W-:Y:S01]  /*0210*/  LEA.HI.X R3, R0, UR11, R3, 0x2, P2 ;  /* 0x0000000b00037c11 */ /* 0x000fe200090f1403 */
[----:B------:R-:W0:Y:S04]  /*0220*/  @P0 LDC R5, c[0x0][0x390] ;  /* 0x0000e400ff050b82 */ /* 0x000e280000000800 */
[----:B0-----:R0:W-:Y:S06]  /*0230*/  @P0 STG.E desc[UR8][R2.64], R5 ;  /* 0x0000000502000986 */ /* 0x0011ec000c101908 */
[----:B------:R-:W-:Y:S05]  /*0240*/  @!P1 EXIT ;  /* 0x000000000000994d */ /* 0x000fea0003800000 */
[----:B0-----:R-:W0:Y:S02]  /*0250*/  LDC R5, c[0x0][0x390] ;  /* 0x0000e400ff057b82 */ /* 0x001e240000000800 */
[----:B0-----:R-:W-:Y:S01]  /*0260*/  STG.E desc[UR8][R2.64+0x400], R5 ;  /* 0x0004000502007986 */ /* 0x001fe2000c101908 */
[----:B------:R-:W-:Y:S05]  /*0270*/  EXIT ;  /* 0x000000000000794d */ /* 0x000fea0003800000 */
.L_x_1:
[----:B------:R-:W-:-:S00]  /*0280*/  BRA `(.L_x_1) ;  /* 0xfffffffc00fc7947 */ /* 0x000fc0000383ffff */
[----:B------:R-:W-:-:S00]  /*0290*/  NOP ;  /* 0x0000000000007918 */ /* 0x000fc00000000000 */
        /* <DEDUP_REMOVED lines=14> */
.L_x_127:


//--------------------- .text._ZN3cub18CUB_300001_SM_10006detail11EmptyKernelIvEEvv --------------------------
	.section	.text._ZN3cub18CUB_300001_SM_10006detail11EmptyKernelIvEEvv,"ax",@progbits
	.align	128
        .global         _ZN3cub18CUB_300001_SM_10006detail11EmptyKernelIvEEvv
        .type           _ZN3cub18CUB_300001_SM_10006detail11EmptyKernelIvEEvv,@function
        .size           _ZN3cub18CUB_300001_SM_10006detail11EmptyKernelIvEEvv,(.L_x_128 - _ZN3cub18CUB_300001_SM_10006detail11EmptyKernelIvEEvv)
        .other          _ZN3cub18CUB_300001_SM_10006detail11EmptyKernelIvEEvv,@"STO_CUDA_ENTRY STV_DEFAULT"
_ZN3cub18CUB_300001_SM_10006detail11EmptyKernelIvEEvv:
.text._ZN3cub18CUB_300001_SM_10006detail11EmptyKernelIvEEvv:
[----:B------:R-:W-:Y:S01]  /*0000*/  LDC R1, c[0x0][0x37c] ;  /* 0x0000df00ff017b82 */ /* 0x000fe20000000800 */
[----:B------:R-:W-:Y:S05]  /*0010*/  EXIT ;  /* 0x000000000000794d */ /* 0x000fea0003800000 */
.L_x_2:
        /* <DEDUP_REMOVED lines=14> */
.L_x_128:


//--------------------- .text._Z14softmax_kernelPfiii --------------------------
	.section	.text._Z14softmax_kernelPfiii,"ax",@progbits
	.align	128
        .global         _Z14softmax_kernelPfiii
        .type           _Z14softmax_kernelPfiii,@function
        .size           _Z14softmax_kernelPfiii,(.L_x_125 - _Z14softmax_kernelPfiii)
        .other          _Z14softmax_kernelPfiii,@"STO_CUDA_ENTRY STV_DEFAULT"
_Z14softmax_kernelPfiii:
.text._Z14softmax_kernelPfiii:
[----:B------:R-:W-:Y:S01]  /*0000*/  LDC R1, c[0x0][0x37c] ;  /* 0x0000df00ff017b82 */ /* 0x000fe20000000800 */
[----:B------:R-:W0:Y:S07]  /*0010*/  S2R R3, SR_TID.X ;  /* 0x0000000000037919 */ /* 0x000e2e0000002100 */
[----:B------:R-:W0:Y:S01]  /*0020*/  S2UR UR7, SR_CTAID.X ;  /* 0x00000000000779c3 */ /* 0x000e220000002500 */
[----:B------:R-:W1:Y:S01]  /*0030*/  LDCU.64 UR4, c[0x0][0x388] ;  /* 0x00007100ff0477ac */ /* 0x000e620008000a00 */
[----:B------:R-:W2:Y:S06]  /*0040*/  LDCU UR6, c[0x0][0x390] ;  /* 0x00007200ff0677ac */ /* 0x000eac0008000800 */
[----:B------:R-:W0:Y:S01]  /*0050*/  LDC R0, c[0x0][0x360] ;  /* 0x0000d800ff007b82 */ /* 0x000e220000000800 */
[----:B-1----:R-:W-:-:S04]  /*0060*/  UIMAD UR4, UR5, UR4, URZ ;  /* 0x00000004050472a4 */ /* 0x002fc8000f8e02ff */
[----:B--2---:R-:W-:Y:S01]  /*0070*/  UIMAD UR4, UR4, UR6, URZ ;  /* 0x00000006040472a4 */ /* 0x004fe2000f8e02ff */
[----:B0-----:R-:W-:-:S05]  /*0080*/  IMAD R0, R0, UR7, R3 ;  /* 0x0000000700007c24 */ /* 0x001fca000f8e0203 */
[----:B------:R-:W-:-:S13]  /*0090*/  ISETP.GE.AND P0, PT, R0, UR4, PT ;  /* 0x0000000400007c0c */ /* 0x000fda000bf06270 */
[----:B------:R-:W-:Y:S05]  /*00a0*/  @P0 EXIT ;  /* 0x000000000000094d */ /* 0x000fea0003800000 */
[----:B------:R-:W0:Y:S01]  /*00b0*/  LDCU.64 UR4, c[0x0][0x380] ;  /* 0x00007000ff0477ac */ /* 0x000e220008000a00 */
[----:B------:R-:W-:Y:S01]  /*00c0*/  IMAD R4, R0, UR6, RZ ;  /* 0x0000000600047c24 */ /* 0x000fe2000f8e02ff */
[----:B------:R-:W1:Y:S03]  /*00d0*/  LDCU.64 UR8, c[0x0][0x358] ;  /* 0x00006b00ff0877ac */ /* 0x000e660008000a00 */
[----:B------:R-:W-:-:S03]  /*00e0*/  IMAD.WIDE R4, R4, 0x4, RZ ;  /* 0x0000000404047825 */ /* 0x000fc600078e02ff */
[----:B0-----:R-:W-:-:S04]  /*00f0*/  IADD3 R6, P0, PT, R4, UR4, RZ ;  /* 0x0000000404067c10 */ /* 0x001fc8000ff1e0ff */
[----:B------:R-:W-:-:S05]  /*0100*/  IADD3.X R7, PT, PT, R5, UR5, RZ, P0, !PT ;  /* 0x0000000505077c10 */ /* 0x000fca00087fe4ff */
[----:B-1----:R0:W5:Y:S01]  /*0110*/  LDG.E R0, desc[UR8][R6.64] ;  /* 0x0000000806007981 */ /* 0x002162000c1e1900 */
[----:B------:R-:W-:-:S09]  /*0120*/  UISETP.GE.AND UP0, UPT, UR6, 0x2, UPT ;  /* 0x000000020600788c */ /* 0x000fd2000bf06270 */
[----:B0-----:R-:W-:Y:S05]  /*0130*/  BRA.U !UP0, `(.L_x_3) ;  /* 0x0000000508547547 */ /* 0x001fea000b800000 */
[----:B------:R-:W-:Y:S01]  /*0140*/  UIADD3 UR5, UPT, UPT, UR6, -0x2, URZ ;  /* 0xfffffffe06057890 */ /* 0x000fe2000fffe0ff */
[----:B------:R-:W-:Y:S01]  /*0150*/  HFMA2 R9, -RZ, RZ, 0, 5.9604644775390625e-08 ;  /* 0x00000001ff097431 */ /* 0x000fe200000001ff */
[----:B------:R-:W-:Y:S02]  /*0160*/  UIADD3 UR4, UPT, UPT, UR6, -0x1, URZ ;  /* 0xffffffff06047890 */ /* 0x000fe4000fffe0ff */
[----:B------:R-:W-:Y:S02]  /*0170*/  UISETP.GE.U32.AND UP0, UPT, UR5, 0xf, UPT ;  /* 0x0000000f0500788c */ /* 0x000fe4000bf06070 */
[----:B------:R-:W-:-:S07]  /*0180*/  ULOP3.LUT UR6, UR4, 0xf, URZ, 0xc0, !UPT ;  /* 0x0000000f04067892 */ /* 0x000fce000f8ec0ff */
[----:B------:R-:W-:Y:S05]  /*0190*/  BRA.U !UP0, `(.L_x_4) ;  /* 0x0000000108947547 */ /* 0x000fea000b800000 */
[----:B------:R-:W-:Y:S01]  /*01a0*/  IADD3 R14, P0, PT, R6, 0x20, RZ ;  /* 0x00000020060e7810 */ /* 0x000fe20007f1e0ff */
[----:B------:R-:W-:Y:S01]  /*01b0*/  ULOP3.LUT UR5, UR4, 0xfffffff0, URZ, 0xc0, !UPT ;  /* 0xfffffff004057892 */ /* 0x000fe2000f8ec0ff */
[----:B------:R-:W-:Y:S02]  /*01c0*/  MOV R8, RZ ;  /* 0x000000ff00087202 */ /* 0x000fe40000000f00 */
[----:B------:R-:W-:Y:S01]  /*01d0*/  IADD3.X R3, PT, PT, RZ, R7, RZ, P0, !PT ;  /* 0x00000007ff037210 */ /* 0x000fe200007fe4ff */
[----:B------:R-:W-:-:S12]  /*01e0*/  UIADD3 UR5, UPT, UPT, -UR5, URZ, URZ ;  /* 0x000000ff05057290 */ /* 0x000fd8000fffe1ff */
.L_x_5:
[----:B------:R-:W-:-:S05]  /*01f0*/  MOV R2, R14 ;  /* 0x0000000e00027202 */ /* 0x000fca0000000f00 */
[----:B------:R-:W2:Y:S04]  /*0200*/  LDG.E R13, desc[UR8][R2.64+-0x1c] ;  /* 0xffffe408020d7981 */ /* 0x000ea8000c1e1900 */
[----:B------:R-:W2:Y:S04]  /*0210*/  LDG.E R14, desc[UR8][R2.64+-0x18] ;  /* 0xffffe808020e7981 */ /* 0x000ea8000c1e1900 */
[----:B------:R-:W3:Y:S04]  /*0220*/  LDG.E R16, desc[UR8][R2.64+-0x14] ;  /* 0xffffec0802107981 */ /* 0x000ee8000c1e1900 */
[----:B------:R-:W3:Y:S04]  /*0230*/  LDG.E R15, desc[UR8][R2.64+-0x10] ;  /* 0xfffff008020f7981 */ /* 0x000ee8000c1e1900 */
[----:B------:R-:W4:Y:S04]  /*0240*/  LDG.E R18, desc[UR8][R2.64+-0xc] ;  /* 0xfffff40802127981 */ /* 0x000f28000c1e1900 */
        /* <DEDUP_REMOVED lines=10> */
[----:B------:R0:W4:Y:S01]  /*02f0*/  LDG.E R10, desc[UR8][R2.64+0x20] ;  /* 0x00002008020a7981 */ /* 0x000122000c1e1900 */
[----:B------:R-:W-:Y:S01]  /*0300*/  UIADD3 UR5, UPT, UPT, UR5, 0x10, URZ ;  /* 0x0000001005057890 */ /* 0x000fe2000fffe0ff */
[----:B------:R-:W-:-:S03]  /*0310*/  IADD3 R8, PT, PT, R8, 0x10, RZ ;  /* 0x0000001008087810 */ /* 0x000fc60007ffe0ff */
[----:B------:R-:W-:Y:S01]  /*0320*/  UISETP.NE.AND UP0, UPT, UR5, URZ, UPT ;  /* 0x000000ff0500728c */ /* 0x000fe2000bf05270 */
[----:B--2--5:R-:W-:Y:S02]  /*0330*/  FMNMX3 R13, R0, R13, R14, !PT ;  /* 0x0000000d000d7276 */ /* 0x024fe4000780000e */
[----:B------:R-:W-:-:S04]  /*0340*/  IADD3 R14, P0, PT, R2, 0x40, RZ ;  /* 0x00000040020e7810 */ /* 0x000fc80007f1e0ff */
[----:B0-----:R-:W-:Y:S02]  /*0350*/  IADD3.X R3, PT, PT, RZ, R3, RZ, P0, !PT ;  /* 0x00000003ff037210 */ /* 0x001fe400007fe4ff */
[----:B---3--:R-:W-:-:S04]  /*0360*/  FMNMX3 R13, R13, R16, R15, !PT ;  /* 0x000000100d0d7276 */ /* 0x008fc8000780000f */
[----:B----4-:R-:W-:-:S04]  /*0370*/  FMNMX3 R13, R13, R18, R17, !PT ;  /* 0x000000120d0d7276 */ /* 0x010fc80007800011 */
[----:B------:R-:W-:-:S04]  /*0380*/  FMNMX3 R13, R13, R20, R19, !PT ;  /* 0x000000140d0d7276 */ /* 0x000fc80007800013 */
[----:B------:R-:W-:-:S04]  /*0390*/  FMNMX3 R13, R13, R22, R21, !PT ;  /* 0x000000160d0d7276 */ /* 0x000fc80007800015 */
[----:B------:R-:W-:-:S04]  /*03a0*/  FMNMX3 R13, R13, R24, R23, !PT ;  /* 0x000000180d0d7276 */ /* 0x000fc80007800017 */
[----:B------:R-:W-:-:S04]  /*03b0*/  FMNMX3 R9, R13, R12, R9, !PT ;  /* 0x0000000c0d097276 */ /* 0x000fc80007800009 */
[----:B------:R-:W-:Y:S01]  /*03c0*/  FMNMX3 R0, R9, R11, R10, !PT ;  /* 0x0000000b09007276 */ /* 0x000fe2000780000a */
[----:B------:R-:W-:Y:S06]  /*03d0*/  BRA.U UP0, `(.L_x_5) ;  /* 0xfffffffd00847547 */ /* 0x000fec000b83ffff */
[----:B------:R-:W-:-:S07]  /*03e0*/  IADD3 R9, PT, PT, R8, 0x1, RZ ;  /* 0x0000000108097810 */ /* 0x000fce0007ffe0ff */
.L_x_4:
[----:B------:R-:W-:-:S09]  /*03f0*/  UISETP.NE.AND UP0, UPT, UR6, URZ, UPT ;  /* 0x000000ff0600728c */ /* 0x000fd2000bf05270 */
[----:B------:R-:W-:Y:S05]  /*0400*/  BRA.U !UP0, `(.L_x_3) ;  /* 0x0000000108a07547 */ /* 0x000fea000b800000 */
[----:B------:R-:W-:Y:S02]  /*0410*/  UISETP.GE.U32.AND UP0, UPT, UR6, 0x8, UPT ;  /* 0x000000080600788c */ /* 0x000fe4000bf06070 */
[----:B------:R-:W-:-:S04]  /*0420*/  ULOP3.LUT UR5, UR4, 0x7, URZ, 0xc0, !UPT ;  /* 0x0000000704057892 */ /* 0x000fc8000f8ec0ff */
[----:B------:R-:W-:-:S03]  /*0430*/  UISETP.NE.AND UP1, UPT, UR5, URZ, UPT ;  /* 0x000000ff0500728c */ /* 0x000fc6000bf25270 */
[----:B------:R-:W-:Y:S08]  /*0440*/  BRA.U !UP0, `(.L_x_6) ;  /* 0x0000000108387547 */ /* 0x000ff0000b800000 */
[----:B------:R-:W-:-:S05]  /*0450*/  IMAD.WIDE R2, R9, 0x4, R6 ;  /* 0x0000000409027825 */ /* 0x000fca00078e0206 */
[----:B------:R-:W2:Y:S04]  /*0460*/  LDG.E R11, desc[UR8][R2.64] ;  /* 0x00000008020b7981 */ /* 0x000ea8000c1e1900 */
[----:B------:R-:W2:Y:S04]  /*0470*/  LDG.E R8, desc[UR8][R2.64+0x4] ;  /* 0x0000040802087981 */ /* 0x000ea8000c1e1900 */
[----:B------:R-:W3:Y:S04]  /*0480*/  LDG.E R13, desc[UR8][R2.64+0x8] ;  /* 0x00000808020d7981 */ /* 0x000ee8000c1e1900 */
[----:B------:R-:W3:Y:S04]  /*0490*/  LDG.E R10, desc[UR8][R2.64+0xc] ;  /* 0x00000c08020a7981 */ /* 0x000ee8000c1e1900 */
[----:B------:R-:W4:Y:S04]  /*04a0*/  LDG.E R15, desc[UR8][R2.64+0x10] ;  /* 0x00001008020f7981 */ /* 0x000f28000c1e1900 */
[----:B------:R-:W4:Y:S04]  /*04b0*/  LDG.E R12, desc[UR8][R2.64+0x14] ;  /* 0x00001408020c7981 */ /* 0x000f28000c1e1900 */
[----:B------:R-:W4:Y:S04]  /*04c0*/  LDG.E R17, desc[UR8][R2.64+0x18] ;  /* 0x0000180802117981 */ /* 0x000f28000c1e1900 */
[----:B------:R-:W4:Y:S01]  /*04d0*/  LDG.E R14, desc[UR8][R2.64+0x1c] ;  /* 0x00001c08020e7981 */ /* 0x000f22000c1e1900 */
[----:B------:R-:W-:-:S02]  /*04e0*/  IADD3 R9, PT, PT, R9, 0x8, RZ ;  /* 0x0000000809097810 */ /* 0x000fc40007ffe0ff */
[----:B--2--5:R-:W-:-:S04]  /*04f0*/  FMNMX3 R8, R0, R11, R8, !PT ;  /* 0x0000000b00087276 */ /* 0x024fc80007800008 */
[----:B---3--:R-:W-:-:S04]  /*0500*/  FMNMX3 R8, R8, R13, R10, !PT ;  /* 0x0000000d08087276 */ /* 0x008fc8000780000a */
[----:B----4-:R-:W-:-:S04]  /*0510*/  FMNMX3 R8, R8, R15, R12, !PT ;  /* 0x0000000f08087276 */ /* 0x010fc8000780000c */
[----:B------:R-:W-:-:S07]  /*0520*/  FMNMX3 R0, R8, R17, R14, !PT ;  /* 0x0000001108007276 */ /* 0x000fce000780000e */
.L_x_6:
        /* <DEDUP_REMOVED lines=9> */
[----:B------:R-:W3:Y:S01]  /*05c0*/  LDG.E R10, desc[UR8][R2.64+0xc] ;  /* 0x00000c08020a7981 */ /* 0x000ee2000c1e1900 */
[----:B------:R-:W-:-:S02]  /*05d0*/  IADD3 R9, PT, PT, R9, 0x4, RZ ;  /* 0x0000000409097810 */ /* 0x000fc40007ffe0ff */
[----:B--2--5:R-:W-:-:S04]  /*05e0*/  FMNMX3 R0, R0, R11, R8, !PT ;  /* 0x0000000b00007276 */ /* 0x024fc80007800008 */
[----:B---3--:R-:W-:-:S07]  /*05f0*/  FMNMX3 R0, R0, R13, R10, !PT ;  /* 0x0000000d00007276 */ /* 0x008fce000780000a */
.L_x_7:
[----:B------:R-:W-:Y:S05]  /*0600*/  BRA.U !UP1, `(.L_x_3) ;  /* 0x0000000109207547 */ /* 0x000fea000b800000 */
[----:B------:R-:W-:-:S12]  /*0610*/  UIADD3 UR4, UPT, UPT, -UR4, URZ, URZ ;  /* 0x000000ff04047290 */ /* 0x000fd8000fffe1ff */
.L_x_8:
[----:B------:R-:W-:-:S06]  /*0620*/  IMAD.WIDE R2, R9, 0x4, R6 ;  /* 0x0000000409027825 */ /* 0x000fcc00078e0206 */
[----:B------:R-:W2:Y:S01]  /*0630*/  LDG.E R3, desc[UR8][R2.64] ;  /* 0x0000000802037981 */ /* 0x000ea2000c1e1900 */
[----:B------:R-:W-:Y:S01]  /*0640*/  UIADD3 UR4, UPT, UPT, UR4, 0x1, URZ ;  /* 0x0000000104047890 */ /* 0x000fe2000fffe0ff */
[----:B------:R-:W-:-:S03]  /*0650*/  IADD3 R9, PT, PT, R9, 0x1, RZ ;  /* 0x0000000109097810 */ /* 0x000fc60007ffe0ff */
[----:B------:R-:W-:Y:S01]  /*0660*/  UISETP.NE.AND UP0, UPT, UR4, URZ, UPT ;  /* 0x000000ff0400728c */ /* 0x000fe2000bf05270 */
[----:B--2--5:R-:W-:-:S08]  /*0670*/  FMNMX R0, R3, R0, !PT ;  /* 0x0000000003007209 */ /* 0x024fd00007800000 */
[----:B------:R-:W-:Y:S05]  /*0680*/  BRA.U UP0, `(.L_x_8) ;  /* 0xfffffffd00e47547 */ /* 0x000fea000b83ffff */
.L_x_3:
[----:B------:R-:W0:Y:S01]  /*0690*/  LDCU UR4, c[0x0][0x390] ;  /* 0x00007200ff0477ac */ /* 0x000e220008000800 */
[----:B------:R-:W-:Y:S01]  /*06a0*/  HFMA2 R3, -RZ, RZ, 0, 0 ;  /* 0x00000000ff037431 */ /* 0x000fe200000001ff */
[----:B0-----:R-:W-:-:S09]  /*06b0*/  UISETP.GE.AND UP0, UPT, UR4, 0x1, UPT ;  /* 0x000000010400788c */ /* 0x001fd2000bf06270 */
[----:B------:R-:W-:Y:S05]  /*06c0*/  BRA.U !UP0, `(.L_x_9) ;  /* 0x0000000d08807547 */ /* 0x000fea000b800000 */
[----:B------:R-:W-:Y:S01]  /*06d0*/  UISETP.GE.U32.AND UP1, UPT, UR4, 0x8, UPT ;  /* 0x000000080400788c */ /* 0x000fe2000bf26070 */
[----:B------:R-:W-:Y:S01]  /*06e0*/  MOV R3, RZ ;  /* 0x000000ff00037202 */ /* 0x000fe20000000f00 */
[----:B------:R-:W-:Y:S01]  /*06f0*/  ULOP3.LUT UR5, UR4, 0x7, URZ, 0xc0, !UPT ;  /* 0x0000000704057892 */ /* 0x000fe2000f8ec0ff */
[----:B------:R-:W-:-:S03]  /*0700*/  MOV R11, RZ ;  /* 0x000000ff000b7202 */ /* 0x000fc60000000f00 */
[----:B------:R-:W-:-:S03]  /*0710*/  UISETP.NE.AND UP0, UPT, UR5, URZ, UPT ;  /* 0x000000ff0500728c */ /* 0x000fc6000bf05270 */
[----:B------:R-:W-:Y:S08]  /*0720*/  BRA.U !UP1, `(.L_x_10) ;  /* 0x0000000509bc7547 */ /* 0x000ff0000b800000 */
[----:B------:R-:W-:Y:S01]  /*0730*/  ULOP3.LUT UR4, UR4, 0x7ffffff8, URZ, 0xc0, !UPT ;  /* 0x7ffffff804047892 */ /* 0x000fe2000f8ec0ff */
[----:B------:R-:W-:Y:S02]  /*0740*/  IADD3 R2, P0, PT, R6, 0x10, RZ ;  /* 0x0000001006027810 */ /* 0x000fe40007f1e0ff */
[----:B------:R-:W-:Y:S01]  /*0750*/  MOV R3, RZ ;  /* 0x000000ff00037202 */ /* 0x000fe20000000f00 */
[----:B------:R-:W-:Y:S01]  /*0760*/  UIADD3 UR6, UPT, UPT, -UR4, URZ, URZ ;  /* 0x000000ff04067290 */ /* 0x000fe2000fffe1ff */
[----:B------:R-:W-:Y:S02]  /*0770*/  IADD3.X R17, PT, PT, RZ, R7, RZ, P0, !PT ;  /* 0x00000007ff117210 */ /* 0x000fe400007fe4ff */
[----:B------:R-:W-:-:S09]  /*0780*/  MOV R11, UR4 ;  /* 0x00000004000b7c02 */ /* 0x000fd20008000f00 */
.L_x_11:
[----:B---3--:R-:W-:Y:S02]  /*0790*/  MOV R8, R2 ;  /* 0x0000000200087202 */ /* 0x008fe40000000f00 */
[----:B------:R-:W-:-:S05]  /*07a0*/  MOV R9, R17 ;  /* 0x0000001100097202 */ /* 0x000fca0000000f00 */
[----:B------:R-:W2:Y:S04]  /*07b0*/  LDG.E R25, desc[UR8][R8.64+-0x10] ;  /* 0xfffff00808197981 */ /* 0x000ea8000c1e1900 */
[----:B------:R-:W3:Y:S04]  /*07c0*/  LDG.E R29, desc[UR8][R8.64+-0xc] ;  /* 0xfffff408081d7981 */ /* 0x000ee8000c1e1900 */
[----:B------:R-:W4:Y:S04]  /*07d0*/  LDG.E R17, desc[UR8][R8.64+-0x8] ;  /* 0xfffff80808117981 */ /* 0x000f28000c1e1900 */
[----:B------:R-:W4:Y:S04]  /*07e0*/  LDG.E R15, desc[UR8][R8.64+-0x4] ;  /* 0xfffffc08080f7981 */ /* 0x000f28000c1e1900 */
[----:B------:R-:W4:Y:S04]  /*07f0*/  LDG.E R23, desc[UR8][R8.64] ;  /* 0x0000000808177981 */ /* 0x000f28000c1e1900 */
[----:B------:R-:W4:Y:S04]  /*0800*/  LDG.E R21, desc[UR8][R8.64+0x4] ;  /* 0x0000040808157981 */ /* 0x000f28000c1e1900 */
[----:B------:R-:W4:Y:S04]  /*0810*/  LDG.E R19, desc[UR8][R8.64+0x8] ;  /* 0x0000080808137981 */ /* 0x000f28000c1e1900 */
[----:B------:R-:W4:Y:S01]  /*0820*/  LDG.E R13, desc[UR8][R8.64+0xc] ;  /* 0x00000c08080d7981 */ /* 0x000f22000c1e1900 */
[----:B------:R-:W-:Y:S01]  /*0830*/  HFMA2 R2, -RZ, RZ, 0.96630859375, -0.0022525787353515625 ;  /* 0x3bbb989dff027431 */ /* 0x000fe200000001ff */
[----:B------:R-:W-:Y:S01]  /*0840*/  MOV R10, 0x437c0000 ;  /* 0x437c0000000a7802 */ /* 0x000fe20000000f00 */
[----:B------:R-:W-:-:S04]  /*0850*/  UIADD3 UR6, UPT, UPT, UR6, 0x8, URZ ;  /* 0x0000000806067890 */ /* 0x000fc8000fffe0ff */
[----:B------:R-:W-:Y:S01]  /*0860*/  UISETP.NE.AND UP1, UPT, UR6, URZ, UPT ;  /* 0x000000ff0600728c */ /* 0x000fe2000bf25270 */
[----:B--2--5:R-:W-:-:S04]  /*0870*/  FADD R25, R25, -R0 ;  /* 0x8000000019197221 */ /* 0x024fc80000000000 */
[----:B------:R-:W-:Y:S01]  /*0880*/  FFMA.SAT R27, R25, R2, 0.5 ;  /* 0x3f000000191b7423 */ /* 0x000fe20000002002 */
[----:B---3--:R-:W-:-:S03]  /*0890*/  FADD R29, R29, -R0 ;  /* 0x800000001d1d7221 */ /* 0x008fc60000000000 */
[----:B------:R-:W-:Y:S01]  /*08a0*/  FFMA.RM R12, R27, R10, 12582913 ;  /* 0x4b4000011b0c7423 */ /* 0x000fe2000000400a */
[----:B------:R-:W-:-:S03]  /*08b0*/  FFMA.SAT R27, R29, R2, 0.5 ;  /* 0x3f0000001d1b7423 */ /* 0x000fc60000002002 */
[C---:B------:R-:W-:Y:S01]  /*08c0*/  FADD R16, R12.reuse, -12583039 ;  /* 0xcb40007f0c107421 */ /* 0x040fe20000000000 */
[----:B------:R-:W-:Y:S01]  /*08d0*/  FFMA.RM R14, R27, R10, 12582913 ;  /* 0x4b4000011b0e7423 */ /* 0x000fe2000000400a */
[----:B----4-:R-:W-:Y:S01]  /*08e0*/  FADD R27, R17, -R0 ;  /* 0x80000000111b7221 */ /* 0x010fe20000000000 */
[----:B------:R-:W-:Y:S01]  /*08f0*/  SHF.L.U32 R17, R12, 0x17, RZ ;  /* 0x000000170c117819 */ /* 0x000fe200000006ff */
[----:B------:R-:W-:Y:S01]  /*0900*/  FFMA R16, R25, 1.4426950216293334961, -R16 ;  /* 0x3fb8aa3b19107823 */ /* 0x000fe20000000810 */
[----:B------:R-:W-:Y:S01]  /*0910*/  FADD R18, R14, -12583039 ;  /* 0xcb40007f0e127421 */ /* 0x000fe20000000000 */
[----:B------:R-:W-:Y:S02]  /*0920*/  FADD R23, R23, -R0 ;  /* 0x8000000017177221 */ /* 0x000fe40000000000 */
[----:B------:R-:W-:Y:S01]  /*0930*/  FFMA R16, R25, 1.925963033500011079e-08, R16 ;  /* 0x32a5706019107823 */ /* 0x000fe20000000010 */
[----:B------:R-:W-:Y:S01]  /*0940*/  FFMA R18, R29, 1.4426950216293334961, -R18 ;  /* 0x3fb8aa3b1d127823 */ /* 0x000fe20000000812 */
[----:B------:R-:W-:-:S03]  /*0950*/  FFMA.SAT R25, R27, R2, 0.5 ;  /* 0x3f0000001b197423 */ /* 0x000fc60000002002 */
[----:B------:R-:W-:Y:S01]  /*0960*/  FFMA R18, R29, 1.925963033500011079e-08, R18 ;  /* 0x32a570601d127823 */ /* 0x000fe20000000012 */
[----:B------:R-:W0:Y:S01]  /*0970*/  MUFU.EX2 R16, R16 ;  /* 0x0000001000107308 */ /* 0x000e220000000800 */
[----:B------:R-:W-:Y:S01]  /*0980*/  FFMA.RM R12, R25, R10, 12582913 ;  /* 0x4b400001190c7423 */ /* 0x000fe2000000400a */
[----:B------:R-:W-:Y:S01]  /*0990*/  FADD R25, R15, -R0 ;  /* 0x800000000f197221 */ /* 0x000fe20000000000 */
[----:B------:R-:W-:Y:S02]  /*09a0*/  SHF.L.U32 R29, R14, 0x17, RZ ;  /* 0x000000170e1d7819 */ /* 0x000fe400000006ff */
[----:B------:R-:W-:-:S03]  /*09b0*/  FADD R14, R12, -12583039 ;  /* 0xcb40007f0c0e7421 */ /* 0x000fc60000000000 */
[----:B------:R-:W1:Y:S01]  /*09c0*/  MUFU.EX2 R18, R18 ;  /* 0x0000001200127308 */ /* 0x000e620000000800 */
[----:B------:R-:W-:-:S04]  /*09d0*/  FFMA R20, R27, 1.4426950216293334961, -R14 ;  /* 0x3fb8aa3b1b147823 */ /* 0x000fc8000000080e */
[----:B------:R-:W-:Y:S01]  /*09e0*/  FFMA R20, R27, 1.925963033500011079e-08, R20 ;  /* 0x32a570601b147823 */ /* 0x000fe20000000014 */
[----:B------:R-:W-:Y:S01]  /*09f0*/  FFMA.SAT R27, R23, R2, 0.5 ;  /* 0x3f000000171b7423 */ /* 0x000fe20000002002 */
[----:B0-----:R-:W-:Y:S01]  /*0a00*/  FMUL R15, R17, R16 ;  /* 0x00000010110f7220 */ /* 0x001fe20000400000 */
[----:B------:R-:W-:-:S03]  /*0a10*/  FFMA.SAT R16, R25, R2, 0.5 ;  /* 0x3f00000019107423 */ /* 0x000fc60000002002 */
[----:B------:R-:W-:Y:S01]  /*0a20*/  MUFU.EX2 R20, R20 ;  /* 0x0000001400147308 */ /* 0x000fe20000000800 */
[----:B------:R-:W-:Y:S01]  /*0a30*/  FFMA.RM R14, R16, R10, 12582913 ;  /* 0x4b400001100e7423 */ /* 0x000fe2000000400a */
[----:B------:R-:W-:Y:S01]  /*0a40*/  STG.E desc[UR8][R8.64+-0x10], R15 ;  /* 0xfffff00f08007986 */ /* 0x000fe2000c101908 */
[----:B-1----:R-:W-:Y:S02]  /*0a50*/  FMUL R17, R29, R18 ;  /* 0x000000121d117220 */ /* 0x002fe40000400000 */
[C---:B------:R-:W-:Y:S01]  /*0a60*/  FADD R16, R14.reuse, -12583039 ;  /* 0xcb40007f0e107421 */ /* 0x040fe20000000000 */
[----:B------:R-:W-:-:S03]  /*0a70*/  SHF.L.U32 R14, R14, 0x17, RZ ;  /* 0x000000170e0e7819 */ /* 0x000fc600000006ff */
[----:B------:R-:W-:Y:S01]  /*0a80*/  FFMA R18, R25, 1.4426950216293334961, -R16 ;  /* 0x3fb8aa3b19127823 */ /* 0x000fe20000000810 */
[----:B------:R-:W-:Y:S01]  /*0a90*/  FFMA.RM R16, R27, R10, 12582913 ;  /* 0x4b4000011b107423 */ /* 0x000fe2000000400a */
[----:B------:R-:W-:Y:S01]  /*0aa0*/  FADD R27, R21, -R0 ;  /* 0x80000000151b7221 */ /* 0x000fe20000000000 */
[----:B------:R0:W-:Y:S01]  /*0ab0*/  STG.E desc[UR8][R8.64+-0xc], R17 ;  /* 0xfffff41108007986 */ /* 0x0001e2000c101908 */
[----:B------:R-:W-:Y:S01]  /*0ac0*/  FFMA R21, R25, 1.925963033500011079e-08, R18 ;  /* 0x32a5706019157823 */ /* 0x000fe20000000012 */
[C---:B------:R-:W-:Y:S01]  /*0ad0*/  FADD R18, R16.reuse, -12583039 ;  /* 0xcb40007f10127421 */ /* 0x040fe20000000000 */
[----:B------:R-:W-:Y:S01]  /*0ae0*/  FFMA.SAT R25, R27, R2, 0.5 ;  /* 0x3f0000001b197423 */ /* 0x000fe20000002002 */
[----:B------:R-:W-:Y:S02]  /*0af0*/  SHF.L.U32 R16, R16, 0x17, RZ ;  /* 0x0000001710107819 */ /* 0x000fe400000006ff */
[----:B------:R-:W-:Y:S01]  /*0b00*/  FFMA R22, R23, 1.4426950216293334961, -R18 ;  /* 0x3fb8aa3b17167823 */ /* 0x000fe20000000812 */
[----:B------:R-:W-:Y:S01]  /*0b10*/  FFMA.RM R18, R25, R10, 12582913 ;  /* 0x4b40000119127423 */ /* 0x000fe2000000400a */
[----:B------:R-:W-:Y:S01]  /*0b20*/  FADD R25, R19, -R0 ;  /* 0x8000000013197221 */ /* 0x000fe20000000000 */
[----:B------:R-:W1:Y:S01]  /*0b30*/  MUFU.EX2 R21, R21 ;  /* 0x0000001500157308 */ /* 0x000e620000000800 */
[----:B------:R-:W-:Y:S01]  /*0b40*/  FFMA R23, R23, 1.925963033500011079e-08, R22 ;  /* 0x32a5706017177823 */ /* 0x000fe20000000016 */
[----:B------:R-:W-:Y:S01]  /*0b50*/  FADD R22, R18, -12583039 ;  /* 0xcb40007f12167421 */ /* 0x000fe20000000000 */
[----:B------:R-:W-:-:S03]  /*0b60*/  FFMA.SAT R19, R25, R2, 0.5 ;  /* 0x3f00000019137423 */ /* 0x000fc60000002002 */
[----:B------:R-:W-:Y:S01]  /*0b70*/  FFMA R22, R27, 1.4426950216293334961, -R22 ;  /* 0x3fb8aa3b1b167823 */ /* 0x000fe20000000816 */
[----:B------:R-:W-:-:S03]  /*0b80*/  FFMA.RM R19, R19, R10, 12582913 ;  /* 0x4b40000113137423 */ /* 0x000fc6000000400a */
[----:B------:R-:W-:Y:S01]  /*0b90*/  FFMA R27, R27, 1.925963033500011079e-08, R22 ;  /* 0x32a570601b1b7823 */ /* 0x000fe20000000016 */
[C---:B------:R-:W-:Y:S01]  /*0ba0*/  FADD R22, R19.reuse, -12583039 ;  /* 0xcb40007f13167421 */ /* 0x040fe20000000000 */
[----:B------:R-:W-:-:S03]  /*0bb0*/  SHF.L.U32 R19, R19, 0x17, RZ ;  /* 0x0000001713137819 */ /* 0x000fc600000006ff */
[----:B------:R-:W-:Y:S01]  /*0bc0*/  FFMA R22, R25, 1.4426950216293334961, -R22 ;  /* 0x3fb8aa3b19167823 */ /* 0x000fe20000000816 */
[----:B-1----:R-:W-:-:S03]  /*0bd0*/  FMUL R21, R14, R21 ;  /* 0x000000150e157220 */ /* 0x002fc60000400000 */
[----:B------:R-:W-:Y:S01]  /*0be0*/  FFMA R22, R25, 1.925963033500011079e-08, R22 ;  /* 0x32a5706019167823 */ /* 0x000fe20000000016 */
[----:B------:R-:W-:Y:S02]  /*0bf0*/  FADD R25, R13, -R0 ;  /* 0x800000000d197221 */ /* 0x000fe40000000000 */
[----:B------:R1:W2:Y:S01]  /*0c00*/  MUFU.EX2 R13, R23 ;  /* 0x00000017000d7308 */ /* 0x0002a20000000800 */
[----:B------:R3:W-:Y:S01]  /*0c10*/  STG.E desc[UR8][R8.64+-0x4], R21 ;  /* 0xfffffc1508007986 */ /* 0x0007e2000c101908 */
[----:B------:R-:W-:-:S04]  /*0c20*/  FFMA.SAT R29, R25, R2, 0.5 ;  /* 0x3f000000191d7423 */ /* 0x000fc80000002002 */
[----:B------:R-:W-:Y:S01]  /*0c30*/  FFMA.RM R10, R29, R10, 12582913 ;  /* 0x4b4000011d0a7423 */ /* 0x000fe2000000400a */
[----:B------:R-:W-:Y:S01]  /*0c40*/  SHF.L.U32 R29, R12, 0x17, RZ ;  /* 0x000000170c1d7819 */ /* 0x000fe200000006ff */
[----:B------:R-:W-:Y:S01]  /*0c50*/  FADD R12, R15, R3 ;  /* 0x000000030f0c7221 */ /* 0x000fe20000000000 */
[----:B------:R-:W4:Y:S01]  /*0c60*/  MUFU.EX2 R2, R27 ;  /* 0x0000001b00027308 */ /* 0x000f220000000800 */
[----:B------:R-:W-:Y:S01]  /*0c70*/  FADD R24, R10, -12583039 ;  /* 0xcb40007f0a187421 */ /* 0x000fe20000000000 */
[----:B-1----:R-:W-:Y:S01]  /*0c80*/  SHF.L.U32 R23, R18, 0x17, RZ ;  /* 0x0000001712177819 */ /* 0x002fe200000006ff */
[----:B------:R-:W-:Y:S01]  /*0c90*/  FMUL R29, R29, R20 ;  /* 0x000000141d1d7220 */ /* 0x000fe20000400000 */
[----:B------:R-:W-:Y:S01]  /*0ca0*/  SHF.L.U32 R10, R10, 0x17, RZ ;  /* 0x000000170a0a7819 */ /* 0x000fe200000006ff */
[C---:B------:R-:W-:Y:S01]  /*0cb0*/  FFMA R24, R25.reuse, 1.4426950216293334961, -R24 ;  /* 0x3fb8aa3b19187823 */ /* 0x040fe20000000818 */
[----:B------:R-:W-:Y:S02]  /*0cc0*/  FADD R12, R12, R17 ;  /* 0x000000110c0c7221 */ /* 0x000fe40000000000 */
[----:B------:R-:W1:Y:S01]  /*0cd0*/  MUFU.EX2 R22, R22 ;  /* 0x0000001600167308 */ /* 0x000e620000000800 */
[----:B------:R-:W-:Y:S01]  /*0ce0*/  FFMA R24, R25, 1.925963033500011079e-08, R24 ;  /* 0x32a5706019187823 */ /* 0x000fe20000000018 */
[----:B--2---:R-:W-:Y:S01]  /*0cf0*/  FMUL R13, R16, R13 ;  /* 0x0000000d100d7220 */ /* 0x004fe20000400000 */
[----:B------:R3:W-:Y:S01]  /*0d00*/  STG.E desc[UR8][R8.64+-0x8], R29 ;  /* 0xfffff81d08007986 */ /* 0x0007e2000c101908 */
[----:B------:R-:W-:-:S03]  /*0d10*/  FADD R12, R12, R29 ;  /* 0x0000001d0c0c7221 */ /* 0x000fc60000000000 */
[----:B------:R3:W-:Y:S01]  /*0d20*/  STG.E desc[UR8][R8.64], R13 ;  /* 0x0000000d08007986 */ /* 0x0007e2000c101908 */
[----:B------:R-:W2:Y:S01]  /*0d30*/  MUFU.EX2 R3, R24 ;  /* 0x0000001800037308 */ /* 0x000ea20000000800 */
[----:B----4-:R-:W-:Y:S01]  /*0d40*/  FMUL R23, R23, R2 ;  /* 0x0000000217177220 */ /* 0x010fe20000400000 */
[----:B------:R-:W-:Y:S01]  /*0d50*/  FADD R12, R12, R21 ;  /* 0x000000150c0c7221 */ /* 0x000fe20000000000 */
[----:B------:R-:W-:-:S03]  /*0d60*/  IADD3 R2, P0, PT, R8, 0x20, RZ ;  /* 0x0000002008027810 */ /* 0x000fc60007f1e0ff */
[----:B------:R3:W-:Y:S01]  /*0d70*/  STG.E desc[UR8][R8.64+0x4], R23 ;  /* 0x0000041708007986 */ /* 0x0007e2000c101908 */
[----:B------:R-:W-:Y:S01]  /*0d80*/  FADD R12, R12, R13 ;  /* 0x0000000d0c0c7221 */ /* 0x000fe20000000000 */
[----:B0-----:R-:W-:Y:S01]  /*0d90*/  IADD3.X R17, PT, PT, RZ, R9, RZ, P0, !PT ;  /* 0x00000009ff117210 */ /* 0x001fe200007fe4ff */
[----:B-1----:R-:W-:Y:S02]  /*0da0*/  FMUL R19, R19, R22 ;  /* 0x0000001613137220 */ /* 0x002fe40000400000 */
[----:B------:R-:W-:-:S03]  /*0db0*/  FADD R12, R12, R23 ;  /* 0x000000170c0c7221 */ /* 0x000fc60000000000 */
[----:B------:R3:W-:Y:S01]  /*0dc0*/  STG.E desc[UR8][R8.64+0x8], R19 ;  /* 0x0000081308007986 */ /* 0x0007e2000c101908 */
[----:B------:R-:W-:Y:S01]  /*0dd0*/  FADD R12, R12, R19 ;  /* 0x000000130c0c7221 */ /* 0x000fe20000000000 */
[----:B--2---:R-:W-:-:S04]  /*0de0*/  FMUL R15, R10, R3 ;  /* 0x000000030a0f7220 */ /* 0x004fc80000400000 */
[----:B------:R-:W-:Y:S01]  /*0df0*/  FADD R3, R12, R15 ;  /* 0x0000000f0c037221 */ /* 0x000fe20000000000 */
[----:B------:R3:W-:Y:S01]  /*0e00*/  STG.E desc[UR8][R8.64+0xc], R15 ;  /* 0x00000c0f08007986 */ /* 0x0007e2000c101908 */
[----:B------:R-:W-:Y:S05]  /*0e10*/  BRA.U UP1, `(.L_x_11) ;  /* 0xfffffff9015c7547 */ /* 0x000fea000b83ffff */
.L_x_10:
[----:B------:R-:W-:Y:S05]  /*0e20*/  BRA.U !UP0, `(.L_x_9) ;  /* 0x0000000508a87547 */ /* 0x000fea000b800000 */
[----:B------:R-:W0:Y:S01]  /*0e30*/  LDCU UR4, c[0x0][0x390] ;  /* 0x00007200ff0477ac */ /* 0x000e220008000800 */
[----:B------:R-:W-:Y:S02]  /*0e40*/  UISETP.GE.U32.AND UP0, UPT, UR5, 0x4, UPT ;  /* 0x000000040500788c */ /* 0x000fe4000bf06070 */
[----:B0-----:R-:W-:-:S04]  /*0e50*/  ULOP3.LUT UR6, UR4, 0x3, URZ, 0xc0, !UPT ;  /* 0x0000000304067892 */ /* 0x001fc8000f8ec0ff */
[----:B------:R-:W-:-:S03]  /*0e60*/  UISETP.NE.AND UP1, UPT, UR6, URZ, UPT ;  /* 0x000000ff0600728c */ /* 0x000fc6000bf25270 */
[----:B------:R-:W-:Y:S08]  /*0e70*/  BRA.U !UP0, `(.L_x_12) ;  /* 0x0000000108d07547 */ /* 0x000ff0000b800000 */
[----:B---3--:R-:W-:-:S05]  /*0e80*/  IMAD.WIDE.U32 R8, R11, 0x4, R6 ;  /* 0x000000040b087825 */ /* 0x008fca00078e0006 */
[----:B------:R-:W2:Y:S04]  /*0e90*/  LDG.E R13, desc[UR8][R8.64] ;  /* 0x00000008080d7981 */ /* 0x000ea8000c1e1900 */
[----:B------:R-:W3:Y:S04]  /*0ea0*/  LDG.E R15, desc[UR8][R8.64+0x4] ;  /* 0x00000408080f7981 */ /* 0x000ee8000c1e1900 */
[----:B------:R-:W4:Y:S04]  /*0eb0*/  LDG.E R21, desc[UR8][R8.64+0x8] ;  /* 0x0000080808157981 */ /* 0x000f28000c1e1900 */
[----:B------:R-:W4:Y:S01]  /*0ec0*/  LDG.E R23, desc[UR8][R8.64+0xc] ;  /* 0x00000c0808177981 */ /* 0x000f22000c1e1900 */
[----:B------:R-:W-:Y:S01]  /*0ed0*/  HFMA2 R10, -RZ, RZ, 0.96630859375, -0.0022525787353515625 ;  /* 0x3bbb989dff0a7431 */ /* 0x000fe200000001ff */
[----:B------:R-:W-:-:S02]  /*0ee0*/  MOV R2, 0x437c0000 ;  /* 0x437c000000027802 */ /* 0x000fc40000000f00 */
[----:B------:R-:W-:Y:S01]  /*0ef0*/  IADD3 R11, PT, PT, R11, 0x4, RZ ;  /* 0x000000040b0b7810 */ /* 0x000fe20007ffe0ff */
[----:B--2--5:R-:W-:-:S04]  /*0f00*/  FADD R17, R13, -R0 ;  /* 0x800000000d117221 */ /* 0x024fc80000000000 */
[----:B------:R-:W-:Y:S01]  /*0f10*/  FFMA.SAT R13, R17, R10, 0.5 ;  /* 0x3f000000110d7423 */ /* 0x000fe2000000200a */
[----:B---3--:R-:W-:-:S03]  /*0f20*/  FADD R15, R15, -R0 ;  /* 0x800000000f0f7221 */ /* 0x008fc60000000000 */
[----:B------:R-:W-:Y:S01]  /*0f30*/  FFMA.RM R12, R13, R2, 12582913 ;  /* 0x4b4000010d0c7423 */ /* 0x000fe20000004002 */
[----:B------:R-:W-:Y:S01]  /*0f40*/  FFMA.SAT R19, R15, R10, 0.5 ;  /* 0x3f0000000f137423 */ /* 0x000fe2000000200a */
[--C-:B----4-:R-:W-:Y:S02]  /*0f50*/  FADD R13, R21, -R0.reuse ;  /* 0x80000000150d7221 */ /* 0x110fe40000000000 */
[----:B------:R-:W-:Y:S01]  /*0f60*/  FADD R16, R12, -12583039 ;  /* 0xcb40007f0c107421 */ /* 0x000fe20000000000 */
[----:B------:R-:W-:Y:S01]  /*0f70*/  FFMA.RM R14, R19, R2, 12582913 ;  /* 0x4b400001130e7423 */ /* 0x000fe20000004002 */
[----:B------:R-:W-:Y:S01]  /*0f80*/  FFMA.SAT R21, R13, R10, 0.5 ;  /* 0x3f0000000d157423 */ /* 0x000fe2000000200a */
[----:B------:R-:W-:Y:S01]  /*0f90*/  FADD R19, R23, -R0 ;  /* 0x8000000017137221 */ /* 0x000fe20000000000 */
[----:B------:R-:W-:Y:S01]  /*0fa0*/  FFMA R16, R17, 1.4426950216293334961, -R16 ;  /* 0x3fb8aa3b11107823 */ /* 0x000fe20000000810 */
[----:B------:R-:W-:Y:S01]  /*0fb0*/  FADD R18, R14, -12583039 ;  /* 0xcb40007f0e127421 */ /* 0x000fe20000000000 */
[----:B------:R-:W-:-:S02]  /*0fc0*/  SHF.L.U32 R12, R12, 0x17, RZ ;  /* 0x000000170c0c7819 */ /* 0x000fc400000006ff */
[----:B------:R-:W-:Y:S01]  /*0fd0*/  FFMA R17, R17, 1.925963033500011079e-08, R16 ;  /* 0x32a5706011117823 */ /* 0x000fe20000000010 */
[----:B------:R-:W-:Y:S01]  /*0fe0*/  FFMA.RM R16, R21, R2, 12582913 ;  /* 0x4b40000115107423 */ /* 0x000fe20000004002 */
[----:B------:R-:W-:Y:S01]  /*0ff0*/  FFMA.SAT R21, R19, R10, 0.5 ;  /* 0x3f00000013157423 */ /* 0x000fe2000000200a */
[----:B------:R-:W-:Y:S01]  /*1000*/  FFMA R18, R15, 1.4426950216293334961, -R18 ;  /* 0x3fb8aa3b0f127823 */ /* 0x000fe20000000812 */
[----:B------:R-:W-:Y:S01]  /*1010*/  SHF.L.U32 R14, R14, 0x17, RZ ;  /* 0x000000170e0e7819 */ /* 0x000fe200000006ff */
[C---:B------:R-:W-:Y:S01]  /*1020*/  FADD R10, R16.reuse, -12583039 ;  /* 0xcb40007f100a7421 */ /* 0x040fe20000000000 */
[----:B------:R-:W-:Y:S01]  /*1030*/  FFMA.RM R21, R21, R2, 12582913 ;  /* 0x4b40000115157423 */ /* 0x000fe20000004002 */
[----:B------:R-:W-:Y:S01]  /*1040*/  FFMA R18, R15, 1.925963033500011079e-08, R18 ;  /* 0x32a570600f127823 */ /* 0x000fe20000000012 */
[----:B------:R-:W0:Y:S01]  /*1050*/  MUFU.EX2 R17, R17 ;  /* 0x0000001100117308 */ /* 0x000e220000000800 */
[----:B------:R-:W-:Y:S01]  /*1060*/  FFMA R10, R13, 1.4426950216293334961, -R10 ;  /* 0x3fb8aa3b0d0a7823 */ /* 0x000fe2000000080a */
[----:B------:R-:W-:Y:S01]  /*1070*/  FADD R2, R21, -12583039 ;  /* 0xcb40007f15027421 */ /* 0x000fe20000000000 */
[----:B------:R-:W-:-:S02]  /*1080*/  SHF.L.U32 R16, R16, 0x17, RZ ;  /* 0x0000001710107819 */ /* 0x000fc400000006ff */
[----:B------:R-:W-:Y:S01]  /*1090*/  FFMA R10, R13, 1.925963033500011079e-08, R10 ;  /* 0x32a570600d0a7823 */ /* 0x000fe2000000000a */
[----:B------:R-:W-:Y:S01]  /*10a0*/  FFMA R2, R19, 1.4426950216293334961, -R2 ;  /* 0x3fb8aa3b13027823 */ /* 0x000fe20000000802 */
[----:B------:R-:W-:Y:S01]  /*10b0*/  SHF.L.U32 R21, R21, 0x17, RZ ;  /* 0x0000001715157819 */ /* 0x000fe200000006ff */
[----:B------:R-:W1:Y:S02]  /*10c0*/  MUFU.EX2 R15, R18 ;  /* 0x00000012000f7308 */ /* 0x000e640000000800 */
[----:B------:R-:W-:-:S06]  /*10d0*/  FFMA R2, R19, 1.925963033500011079e-08, R2 ;  /* 0x32a5706013027823 */ /* 0x000fcc0000000002 */
[----:B------:R-:W2:Y:S01]  /*10e0*/  MUFU.EX2 R13, R10 ;  /* 0x0000000a000d7308 */ /* 0x000ea20000000800 */
[----:B0-----:R-:W-:-:S04]  /*10f0*/  FMUL R12, R12, R17 ;  /* 0x000000110c0c7220 */ /* 0x001fc80000400000 */
[----:B------:R-:W-:Y:S01]  /*1100*/  FADD R3, R3, R12 ;  /* 0x0000000c03037221 */ /* 0x000fe20000000000 */
[----:B------:R0:W-:Y:S02]  /*1110*/  STG.E desc[UR8][R8.64], R12 ;  /* 0x0000000c08007986 */ /* 0x0001e4000c101908 */
[----:B------:R-:W3:Y:S01]  /*1120*/  MUFU.EX2 R2, R2 ;  /* 0x0000000200027308 */ /* 0x000ee20000000800 */
[----:B-1----:R-:W-:-:S04]  /*1130*/  FMUL R14, R14, R15 ;  /* 0x0000000f0e0e7220 */ /* 0x002fc80000400000 */
[----:B------:R-:W-:Y:S01]  /*1140*/  FADD R3, R3, R14 ;  /* 0x0000000e03037221 */ /* 0x000fe20000000000 */
[----:B------:R0:W-:Y:S01]  /*1150*/  STG.E desc[UR8][R8.64+0x4], R14 ;  /* 0x0000040e08007986 */ /* 0x0001e2000c101908 */
[----:B--2---:R-:W-:-:S04]  /*1160*/  FMUL R13, R16, R13 ;  /* 0x0000000d100d7220 */ /* 0x004fc80000400000 */
[----:B------:R-:W-:Y:S01]  /*1170*/  FADD R3, R3, R13 ;  /* 0x0000000d03037221 */ /* 0x000fe20000000000 */
[----:B------:R0:W-:Y:S01]  /*1180*/  STG.E desc[UR8][R8.64+0x8], R13 ;  /* 0x0000080d08007986 */ /* 0x0001e2000c101908 */
[----:B---3--:R-:W-:-:S04]  /*1190*/  FMUL R21, R21, R2 ;  /* 0x0000000215157220 */ /* 0x008fc80000400000 */
[----:B------:R-:W-:Y:S01]  /*11a0*/  FADD R3, R3, R21 ;  /* 0x0000001503037221 */ /* 0x000fe20000000000 */
[----:B------:R0:W-:Y:S06]  /*11b0*/  STG.E desc[UR8][R8.64+0xc], R21 ;  /* 0x00000c1508007986 */ /* 0x0001ec000c101908 */
.L_x_12:
[----:B------:R-:W-:Y:S05]  /*11c0*/  BRA.U !UP1, `(.L_x_9) ;  /* 0x0000000109c07547 */ /* 0x000fea000b800000 */
[----:B------:R-:W-:Y:S02]  /*11d0*/  UISETP.NE.AND UP0, UPT, UR6, 0x1, UPT ;  /* 0x000000010600788c */ /* 0x000fe4000bf05270 */
[----:B------:R-:W-:-:S04]  /*11e0*/  ULOP3.LUT UR4, UR4, 0x1, URZ, 0xc0, !UPT ;  /* 0x0000000104047892 */ /* 0x000fc8000f8ec0ff */
[----:B------:R-:W-:-:S03]  /*11f0*/  UISETP.NE.U32.AND UP1, UPT, UR4, 0x1, UPT ;  /* 0x000000010400788c */ /* 0x000fc6000bf25070 */
[----:B------:R-:W-:Y:S08]  /*1200*/  BRA.U !UP0, `(.L_x_13) ;  /* 0x0000000108707547 */ /* 0x000ff0000b800000 */
[----:B0--3--:R-:W-:-:S05]  /*1210*/  IMAD.WIDE.U32 R8, R11, 0x4, R6 ;  /* 0x000000040b087825 */ /* 0x009fca00078e0006 */
[----:B------:R-:W2:Y:S04]  /*1220*/  LDG.E R13, desc[UR8][R8.64] ;  /* 0x00000008080d7981 */ /* 0x000ea8000c1e1900 */
[----:B------:R-:W3:Y:S01]  /*1230*/  LDG.E R15, desc[UR8][R8.64+0x4] ;  /* 0x00000408080f7981 */ /* 0x000ee2000c1e1900 */
[----:B------:R-:W-:Y:S01]  /*1240*/  HFMA2 R12, -RZ, RZ, 0.96630859375, -0.0022525787353515625 ;  /* 0x3bbb989dff0c7431 */ /* 0x000fe200000001ff */
[----:B------:R-:W-:Y:S02]  /*1250*/  MOV R17, 0x437c0000 ;  /* 0x437c000000117802 */ /* 0x000fe40000000f00 */
[----:B------:R-:W-:Y:S01]  /*1260*/  IADD3 R11, PT, PT, R11, 0x2, RZ ;  /* 0x000000020b0b7810 */ /* 0x000fe20007ffe0ff */
[--C-:B--2--5:R-:W-:Y:S01]  /*1270*/  FADD R13, R13, -R0.reuse ;  /* 0x800000000d0d7221 */ /* 0x124fe20000000000 */
[----:B---3--:R-:W-:-:S03]  /*1280*/  FADD R15, R15, -R0 ;  /* 0x800000000f0f7221 */ /* 0x008fc60000000000 */
[-C--:B------:R-:W-:Y:S01]  /*1290*/  FFMA.SAT R2, R13, R12.reuse, 0.5 ;  /* 0x3f0000000d027423 */ /* 0x080fe2000000200c */
[----:B------:R-:W-:-:S03]  /*12a0*/  FFMA.SAT R12, R15, R12, 0.5 ;  /* 0x3f0000000f0c7423 */ /* 0x000fc6000000200c */
[-C--:B------:R-:W-:Y:S01]  /*12b0*/  FFMA.RM R2, R2, R17.reuse, 12582913 ;  /* 0x4b40000102027423 */ /* 0x080fe20000004011 */
[----:B------:R-:W-:-:S03]  /*12c0*/  FFMA.RM R12, R12, R17, 12582913 ;  /* 0x4b4000010c0c7423 */ /* 0x000fc60000004011 */
[C---:B------:R-:W-:Y:S01]  /*12d0*/  FADD R10, R2.reuse, -12583039 ;  /* 0xcb40007f020a7421 */ /* 0x040fe20000000000 */
[----:B------:R-:W-:Y:S01]  /*12e0*/  SHF.L.U32 R2, R2, 0x17, RZ ;  /* 0x0000001702027819 */ /* 0x000fe200000006ff */
[C---:B------:R-:W-:Y:S02]  /*12f0*/  FADD R14, R12.reuse, -12583039 ;  /* 0xcb40007f0c0e7421 */ /* 0x040fe40000000000 */
[----:B------:R-:W-:Y:S01]  /*1300*/  FFMA R10, R13, 1.4426950216293334961, -R10 ;  /* 0x3fb8aa3b0d0a7823 */ /* 0x000fe2000000080a */
[----:B------:R-:W-:Y:S01]  /*1310*/  SHF.L.U32 R12, R12, 0x17, RZ ;  /* 0x000000170c0c7819 */ /* 0x000fe200000006ff */
[----:B------:R-:W-:Y:S02]  /*1320*/  FFMA R14, R15, 1.4426950216293334961, -R14 ;  /* 0x3fb8aa3b0f0e7823 */ /* 0x000fe4000000080e */
[----:B------:R-:W-:Y:S02]  /*1330*/  FFMA R10, R13, 1.925963033500011079e-08, R10 ;  /* 0x32a570600d0a7823 */ /* 0x000fe4000000000a */
[----:B------:R-:W-:-:S02]  /*1340*/  FFMA R14, R15, 1.925963033500011079e-08, R14 ;  /* 0x32a570600f0e7823 */ /* 0x000fc4000000000e */
[----:B------:R-:W0:Y:S08]  /*1350*/  MUFU.EX2 R13, R10 ;  /* 0x0000000a000d7308 */ /* 0x000e300000000800 */
[----:B------:R-:W1:Y:S01]  /*1360*/  MUFU.EX2 R15, R14 ;  /* 0x0000000e000f7308 */ /* 0x000e620000000800 */
[----:B0-----:R-:W-:-:S04]  /*1370*/  FMUL R2, R2, R13 ;  /* 0x0000000d02027220 */ /* 0x001fc80000400000 */
[----:B------:R-:W-:Y:S01]  /*1380*/  FADD R3, R3, R2 ;  /* 0x0000000203037221 */ /* 0x000fe20000000000 */
[----:B------:R2:W-:Y:S01]  /*1390*/  STG.E desc[UR8][R8.64], R2 ;  /* 0x0000000208007986 */ /* 0x0005e2000c101908 */
[----:B-1----:R-:W-:-:S04]  /*13a0*/  FMUL R12, R12, R15 ;  /* 0x0000000f0c0c7220 */ /* 0x002fc80000400000 */
[----:B------:R-:W-:Y:S01]  /*13b0*/  FADD R3, R3, R12 ;  /* 0x0000000c03037221 */ /* 0x000fe20000000000 */
[----:B------:R2:W-:Y:S06]  /*13c0*/  STG.E desc[UR8][R8.64+0x4], R12 ;  /* 0x0000040c08007986 */ /* 0x0005ec000c101908 */
.L_x_13:
[----:B------:R-:W-:Y:S05]  /*13d0*/  BRA.U UP1, `(.L_x_9) ;  /* 0x00000001013c7547 */ /* 0x000fea000b800000 */
[----:B0-23--:R-:W-:-:S05]  /*13e0*/  IMAD.WIDE.U32 R8, R11, 0x4, R6 ;  /* 0x000000040b087825 */ /* 0x00dfca00078e0006 */
[----:B------:R-:W2:Y:S01]  /*13f0*/  LDG.E R11, desc[UR8][R8.64] ;  /* 0x00000008080b7981 */ /* 0x000ea2000c1e1900 */
[----:B------:R-:W-:Y:S01]  /*1400*/  HFMA2 R2, -RZ, RZ, 0.96630859375, -0.0022525787353515625 ;  /* 0x3bbb989dff027431 */ /* 0x000fe200000001ff */
[----:B------:R-:W-:Y:S01]  /*1410*/  MOV R13, 0x437c0000 ;  /* 0x437c0000000d7802 */ /* 0x000fe20000000f00 */
[----:B--2--5:R-:W-:-:S04]  /*1420*/  FADD R11, R11, -R0 ;  /* 0x800000000b0b7221 */ /* 0x024fc80000000000 */
[----:B------:R-:W-:-:S04]  /*1430*/  FFMA.SAT R0, R11, R2, 0.5 ;  /* 0x3f0000000b007423 */ /* 0x000fc80000002002 */
[----:B------:R-:W-:-:S04]  /*1440*/  FFMA.RM R0, R0, R13, 12582913 ;  /* 0x4b40000100007423 */ /* 0x000fc8000000400d */
[C---:B------:R-:W-:Y:S01]  /*1450*/  FADD R2, R0.reuse, -12583039 ;  /* 0xcb40007f00027421 */ /* 0x040fe20000000000 */
[----:B------:R-:W-:-:S03]  /*1460*/  SHF.L.U32 R0, R0, 0x17, RZ ;  /* 0x0000001700007819 */ /* 0x000fc600000006ff */
[----:B------:R-:W-:-:S04]  /*1470*/  FFMA R2, R11, 1.4426950216293334961, -R2 ;  /* 0x3fb8aa3b0b027823 */ /* 0x000fc80000000802 */
[----:B------:R-:W-:-:S04]  /*1480*/  FFMA R2, R11, 1.925963033500011079e-08, R2 ;  /* 0x32a570600b027823 */ /* 0x000fc80000000002 */
[----:B------:R-:W0:Y:S02]  /*1490*/  MUFU.EX2 R11, R2 ;  /* 0x00000002000b7308 */ /* 0x000e240000000800 */
[----:B0-----:R-:W-:-:S04]  /*14a0*/  FMUL R0, R0, R11 ;  /* 0x0000000b00007220 */ /* 0x001fc80000400000 */
[----:B------:R-:W-:Y:S01]  /*14b0*/  FADD R3, R3, R0 ;  /* 0x0000000003037221 */ /* 0x000fe20000000000 */
[----:B------:R1:W-:Y:S06]  /*14c0*/  STG.E desc[UR8][R8.64], R0 ;  /* 0x0000000008007986 */ /* 0x0003ec000c101908 */
.L_x_9:
[----:B--2---:R-:W2:Y:S02]  /*14d0*/  LDC R2, c[0x0][0x390] ;  /* 0x0000e400ff027b82 */ /* 0x004ea40000000800 */
[----:B--2---:R-:W-:-:S13]  /*14e0*/  ISETP.GE.AND P0, PT, R2, 0x1, PT ;  /* 0x000000010200780c */ /* 0x004fda0003f06270 */
[----:B------:R-:W-:Y:S05]  /*14f0*/  @!P0 EXIT ;  /* 0x000000000000894d */ /* 0x000fea0003800000 */
[C---:B------:R-:W-:Y:S01]  /*1500*/  ISETP.GE.U32.AND P0, PT, R2.reuse, 0x10, PT ;  /* 0x000000100200780c */ /* 0x040fe20003f06070 */
[----:B------:R-:W-:Y:S01]  /*1510*/  HFMA2 R11, -RZ, RZ, 0, 0 ;  /* 0x00000000ff0b7431 */ /* 0x000fe200000001ff */
[----:B------:R-:W-:-:S11]  /*1520*/  LOP3.LUT R10, R2, 0xf, RZ, 0xc0, !PT ;  /* 0x0000000f020a7812 */ /* 0x000fd600078ec0ff */
[----:B------:R-:W-:Y:S05]  /*1530*/  @!P0 BRA `(.L_x_14) ;  /* 0x0000001000088947 */ /* 0x000fea0003800000 */
[----:B-1---5:R-:W-:Y:S02]  /*1540*/  IADD3 R0, P0, PT, R6, 0x20, RZ ;  /* 0x0000002006007810 */ /* 0x022fe40007f1e0ff */
[----:B------:R-:W-:Y:S02]  /*1550*/  LOP3.LUT R11, R2, 0x7ffffff0, RZ, 0xc0, !PT ;  /* 0x7ffffff0020b7812 */ /* 0x000fe400078ec0ff */
[----:B0--3--:R-:W-:Y:S02]  /*1560*/  IADD3.X R13, PT, PT, RZ, R7, RZ, P0, !PT ;  /* 0x00000007ff0d7210 */ /* 0x009fe400007fe4ff */
[----:B------:R-:W-:-:S07]  /*1570*/  IADD3 R2, PT, PT, -R11, RZ, RZ ;  /* 0x000000ff0b027210 */ /* 0x000fce0007ffe1ff */
.L_x_47:
[----:B--2---:R-:W-:Y:S02]  /*1580*/  MOV R8, R0 ;  /* 0x0000000000087202 */ /* 0x004fe40000000f00 */
[----:B------:R-:W-:-:S05]  /*1590*/  MOV R9, R13 ;  /* 0x0000000d00097202 */ /* 0x000fca0000000f00 */
[----:B------:R-:W2:Y:S01]  /*15a0*/  LDG.E R0, desc[UR8][R8.64+-0x20] ;  /* 0xffffe00808007981 */ /* 0x000ea2000c1e1900 */
[----:B------:R-:W0:Y:S01]  /*15b0*/  MUFU.RCP R12, R3 ;  /* 0x00000003000c7308 */ /* 0x000e220000001000 */
[----:B------:R-:W-:Y:S01]  /*15c0*/  IADD3 R2, PT, PT, R2, 0x10, RZ ;  /* 0x0000001002027810 */ /* 0x000fe20007ffe0ff */
[----:B------:R-:W-:Y:S03]  /*15d0*/  BSSY.RECONVERGENT B2, `(.L_x_15) ;  /* 0x000000c000027945 */ /* 0x000fe60003800200 */
[----:B------:R-:W-:Y:S01]  /*15e0*/  ISETP.NE.AND P2, PT, R2, RZ, PT ;  /* 0x000000ff0200720c */ /* 0x000fe20003f45270 */
[----:B0-----:R-:W-:-:S04]  /*15f0*/  FFMA R13, R12, -R3, 1 ;  /* 0x3f8000000c0d7423 */ /* 0x001fc80000000803 */
[----:B------:R-:W-:Y:S01]  /*1600*/  FFMA R13, R12, R13, R12 ;  /* 0x0000000d0c0d7223 */ /* 0x000fe2000000000c */
[----:B--2---:R-:W0:Y:S03]  /*1610*/  FCHK P0, R0, R3 ;  /* 0x0000000300007302 */ /* 0x004e260000000000 */
[----:B------:R-:W-:-:S04]  /*1620*/  FFMA R12, R0, R13, RZ ;  /* 0x0000000d000c7223 */ /* 0x000fc800000000ff */
[----:B------:R-:W-:-:S04]  /*1630*/  FFMA R14, R12, -R3, R0 ;  /* 0x800000030c0e7223 */ /* 0x000fc80000000000 */
[----:B------:R-:W-:Y:S01]  /*1640*/  FFMA R13, R13, R14, R12 ;  /* 0x0000000e0d0d7223 */ /* 0x000fe2000000000c */
[----:B0-----:R-:W-:Y:S06]  /*1650*/  @!P0 BRA `(.L_x_16) ;  /* 0x00000000000c8947 */ /* 0x001fec0003800000 */
[----:B------:R-:W-:-:S07]  /*1660*/  MOV R12, 0x1680 ;  /* 0x00001680000c7802 */ /* 0x000fce0000000f00 */
[----:B------:R-:W-:Y:S05]  /*1670*/  CALL.REL.NOINC `($__internal_0_$__cuda_sm3x_div_rn_noftz_f32_slowpath) ;  /* 0x0000001c00647944 */ /* 0x000fea0003c00000 */
[----:B------:R-:W-:-:S07]  /*1680*/  MOV R13, R15 ;  /* 0x0000000f000d7202 */ /* 0x000fce0000000f00 */
.L_x_16:
[----:B------:R-:W-:Y:S05]  /*1690*/  BSYNC.RECONVERGENT B2 ;  /* 0x0000000000027941 */ /* 0x000fea0003800200 */
.L_x_15:
[----:B------:R-:W2:Y:S01]  /*16a0*/  LDG.E R17, desc[UR8][R8.64+-0x1c] ;  /* 0xffffe40808117981 */ /* 0x000ea2000c1e1900 */
[----:B------:R-:W0:Y:S01]  /*16b0*/  MUFU.RCP R0, R3 ;  /* 0x0000000300007308 */ /* 0x000e220000001000 */
[----:B------:R-:W-:Y:S02]  /*16c0*/  BSSY.RECONVERGENT B2, `(.L_x_17) ;  /* 0x000000c000027945 */ /* 0x000fe40003800200 */
[----:B------:R1:W-:Y:S01]  /*16d0*/  STG.E desc[UR8][R8.64+-0x20], R13 ;  /* 0xffffe00d08007986 */ /* 0x0003e2000c101908 */
[----:B0-----:R-:W-:-:S04]  /*16e0*/  FFMA R15, R0, -R3, 1 ;  /* 0x3f800000000f7423 */ /* 0x001fc80000000803 */
[----:B------:R-:W-:Y:S01]  /*16f0*/  FFMA R0, R0, R15, R0 ;  /* 0x0000000f00007223 */ /* 0x000fe20000000000 */
[----:B--2---:R-:W0:Y:S03]  /*1700*/  FCHK P0, R17, R3 ;  /* 0x0000000311007302 */ /* 0x004e260000000000 */
[----:B------:R-:W-:-:S04]  /*1710*/  FFMA R12, R0, R17, RZ ;  /* 0x00000011000c7223 */ /* 0x000fc800000000ff */
[----:B------:R-:W-:-:S04]  /*1720*/  FFMA R15, R12, -R3, R17 ;  /* 0x800000030c0f7223 */ /* 0x000fc80000000011 */
[----:B------:R-:W-:Y:S01]  /*1730*/  FFMA R15, R0, R15, R12 ;  /* 0x0000000f000f7223 */ /* 0x000fe2000000000c */
[----:B01----:R-:W-:Y:S06]  /*1740*/  @!P0 BRA `(.L_x_18) ;  /* 0x00000000000c8947 */ /* 0x003fec0003800000 */
[----:B------:R-:W-:Y:S02]  /*1750*/  MOV R0, R17 ;  /* 0x0000001100007202 */ /* 0x000fe40000000f00 */
[----:B------:R-:W-:-:S07]  /*1760*/  MOV R12, 0x1780 ;  /* 0x00001780000c7802 */ /* 0x000fce0000000f00 */
[----:B------:R-:W-:Y:S05]  /*1770*/  CALL.REL.NOINC `($__internal_0_$__cuda_sm3x_div_rn_noftz_f32_slowpath) ;  /* 0x0000001c00247944 */ /* 0x000fea0003c00000 */
.L_x_18:
[----:B------:R-:W-:Y:S05]  /*1780*/  BSYNC.RECONVERGENT B2 ;  /* 0x0000000000027941 */ /* 0x000fea0003800200 */
.L_x_17:
        /* <DEDUP_REMOVED lines=14> */
[----:B------:R-:W-:-:S07]  /*1870*/  MOV R13, R15 ;  /* 0x0000000f000d7202 */ /* 0x000fce0000000f00 */
.L_x_20:
[----:B------:R-:W-:Y:S05]  /*1880*/  BSYNC.RECONVERGENT B2 ;  /* 0x0000000000027941 */ /* 0x000fea0003800200 */
.L_x_19:
        /* <DEDUP_REMOVED lines=14> */
.L_x_22:
[----:B------:R-:W-:Y:S05]  /*1970*/  BSYNC.RECONVERGENT B2 ;  /* 0x0000000000027941 */ /* 0x000fea0003800200 */
.L_x_21:
        /* <DEDUP_REMOVED lines=15> */
.L_x_24:
[----:B------:R-:W-:Y:S05]  /*1a70*/  BSYNC.RECONVERGENT B2 ;  /* 0x0000000000027941 */ /* 0x000fea0003800200 */
.L_x_23:
        /* <DEDUP_REMOVED lines=14> */
.L_x_26:
[----:B------:R-:W-:Y:S05]  /*1b60*/  BSYNC.RECONVERGENT B2 ;  /* 0x0000000000027941 */ /* 0x000fea0003800200 */
.L_x_25:
        /* <DEDUP_REMOVED lines=15> */
.L_x_28:
[----:B------:R-:W-:Y:S05]  /*1c60*/  BSYNC.RECONVERGENT B2 ;  /* 0x0000000000027941 */ /* 0x000fea0003800200 */
.L_x_27:
        /* <DEDUP_REMOVED lines=14> */
.L_x_30:
[----:B------:R-:W-:Y:S05]  /*1d50*/  BSYNC.RECONVERGENT B2 ;  /* 0x0000000000027941 */ /* 0x000fea0003800200 */
.L_x_29:
        /* <DEDUP_REMOVED lines=15> */
.L_x_32:
[----:B------:R-:W-:Y:S05]  /*1e50*/  BSYNC.RECONVERGENT B2 ;  /* 0x0000000000027941 */ /* 0x000fea0003800200 */
.L_x_31:
        /* <DEDUP_REMOVED lines=14> */
.L_x_34:
[----:B------:R-:W-:Y:S05]  /*1f40*/  BSYNC.RECONVERGENT B2 ;  /* 0x0000000000027941 */ /* 0x000fea0003800200 */
.L_x_33:
        /* <DEDUP_REMOVED lines=15> */
.L_x_36:
[----:B------:R-:W-:Y:S05]  /*2040*/  BSYNC.RECONVERGENT B2 ;  /* 0x0000000000027941 */ /* 0x000fea0003800200 */
.L_x_35:
        /* <DEDUP_REMOVED lines=14> */
.L_x_38:
[----:B------:R-:W-:Y:S05]  /*2130*/  BSYNC.RECONVERGENT B2 ;  /* 0x0000000000027941 */ /* 0x000fea0003800200 */
.L_x_37:
        /* <DEDUP_REMOVED lines=15> */
.L_x_40:
[----:B------:R-:W-:Y:S05]  /*2230*/  BSYNC.RECONVERGENT B2 ;  /* 0x0000000000027941 */ /* 0x000fea0003800200 */
.L_x_39:
        /* <DEDUP_REMOVED lines=14> */
.L_x_42:
[----:B------:R-:W-:Y:S05]  /*2320*/  BSYNC.RECONVERGENT B2 ;  /* 0x0000000000027941 */ /* 0x000fea0003800200 */
.L_x_41:
        /* <DEDUP_REMOVED lines=15> */
.L_x_44:
[----:B------:R-:W-:Y:S05]  /*2420*/  BSYNC.RECONVERGENT B2 ;  /* 0x0000000000027941 */ /* 0x000fea0003800200 */
.L_x_43:
        /* <DEDUP_REMOVED lines=14> */
.L_x_46:
[----:B------:R-:W-:Y:S05]  /*2510*/  BSYNC.RECONVERGENT B2 ;  /* 0x0000000000027941 */ /* 0x000fea0003800200 */
.L_x_45:
[----:B------:R2:W-:Y:S01]  /*2520*/  STG.E desc[UR8][R8.64+0x1c], R15 ;  /* 0x00001c0f08007986 */ /* 0x0005e2000c101908 */
[----:B------:R-:W-:-:S04]  /*2530*/  IADD3 R0, P0, PT, R8, 0x40, RZ ;  /* 0x0000004008007810 */ /* 0x000fc80007f1e0ff */
[----:B------:R-:W-:Y:S01]  /*2540*/  IADD3.X R13, PT, PT, RZ, R9, RZ, P0, !PT ;  /* 0x00000009ff0d7210 */ /* 0x000fe200007fe4ff */
[----:B------:R-:W-:Y:S08]  /*2550*/  @P2 BRA `(.L_x_47) ;  /* 0xfffffff000082947 */ /* 0x000ff0000383ffff */
.L_x_14:
[----:B------:R-:W-:-:S13]  /*2560*/  ISETP.NE.AND P0, PT, R10, RZ, PT ;  /* 0x000000ff0a00720c */ /* 0x000fda0003f05270 */
[----:B------:R-:W-:Y:S05]  /*2570*/  @!P0 EXIT ;  /* 0x000000000000894d */ /* 0x000fea0003800000 */
[----:B------:R-:W4:Y:S01]  /*2580*/  LDCU UR4, c[0x0][0x390] ;  /* 0x00007200ff0477ac */ /* 0x000f220008000800 */
[----:B------:R-:W-:Y:S01]  /*2590*/  ISETP.GE.U32.AND P0, PT, R10, 0x8, PT ;  /* 0x000000080a00780c */ /* 0x000fe20003f06070 */
[----:B----4-:R-:W-:-:S12]  /*25a0*/  ULOP3.LUT UR4, UR4, 0x7, URZ, 0xc0, !UPT ;  /* 0x0000000704047892 */ /* 0x010fd8000f8ec0ff */
[----:B------:R-:W-:Y:S05]  /*25b0*/  @!P0 BRA `(.L_x_48) ;  /* 0x0000000400f88947 */ /* 0x000fea0003800000 */
[----:B0123--:R-:W-:-:S05]  /*25c0*/  IMAD.WIDE.U32 R8, R11, 0x4, R6 ;  /* 0x000000040b087825 */ /* 0x00ffca00078e0006 */
[----:B------:R-:W2:Y:S01]  /*25d0*/  LDG.E R15, desc[UR8][R8.64] ;  /* 0x00000008080f7981 */ /* 0x000ea2000c1e1900 */
[----:B-----5:R-:W0:Y:S01]  /*25e0*/  MUFU.RCP R0, R3 ;  /* 0x0000000300007308 */ /* 0x020e220000001000 */
[----:B------:R-:W-:Y:S01]  /*25f0*/  BSSY.RECONVERGENT B2, `(.L_x_49) ;  /* 0x000000c000027945 */ /* 0x000fe20003800200 */
[----:B0-----:R-:W-:-:S04]  /*2600*/  FFMA R13, R0, -R3, 1 ;  /* 0x3f800000000d7423 */ /* 0x001fc80000000803 */
[----:B------:R-:W-:Y:S02]  /*2610*/  FFMA R0, R0, R13, R0 ;  /* 0x0000000d00007223 */ /* 0x000fe40000000000 */
[----:B--2---:R-:W0:Y:S02]  /*2620*/  FCHK P0, R15, R3 ;  /* 0x000000030f007302 */ /* 0x004e240000000000 */
[----:B------:R-:W-:-:S04]  /*2630*/  FFMA R2, R0, R15, RZ ;  /* 0x0000000f00027223 */ /* 0x000fc800000000ff */
[----:B------:R-:W-:-:S04]  /*2640*/  FFMA R13, R2, -R3, R15 ;  /* 0x80000003020d7223 */ /* 0x000fc8000000000f */
[----:B------:R-:W-:Y:S01]  /*2650*/  FFMA R13, R0, R13, R2 ;  /* 0x0000000d000d7223 */ /* 0x000fe20000000002 */
[----:B0-----:R-:W-:Y:S06]  /*2660*/  @!P0 BRA `(.L_x_50) ;  /* 0x0000000000108947 */ /* 0x001fec0003800000 */
[----:B------:R-:W-:Y:S02]  /*2670*/  MOV R0, R15 ;  /* 0x0000000f00007202 */ /* 0x000fe40000000f00 */
[----:B------:R-:W-:-:S07]  /*2680*/  MOV R12, 0x26a0 ;  /* 0x000026a0000c7802 */ /* 0x000fce0000000f00 */
[----:B------:R-:W-:Y:S05]  /*2690*/  CALL.REL.NOINC `($__internal_0_$__cuda_sm3x_div_rn_noftz_f32_slowpath) ;  /* 0x0000000c005c7944 */ /* 0x000fea0003c00000 */
[----:B------:R-:W-:-:S07]  /*26a0*/  MOV R13, R15 ;  /* 0x0000000f000d7202 */ /* 0x000fce0000000f00 */
.L_x_50:
[----:B------:R-:W-:Y:S05]  /*26b0*/  BSYNC.RECONVERGENT B2 ;  /* 0x0000000000027941 */ /* 0x000fea0003800200 */
.L_x_49:
        /* <DEDUP_REMOVED lines=14> */
.L_x_52:
[----:B------:R-:W-:Y:S05]  /*27a0*/  BSYNC.RECONVERGENT B2 ;  /* 0x0000000000027941 */ /* 0x000fea0003800200 */
.L_x_51:
        /* <DEDUP_REMOVED lines=15> */
.L_x_54:
[----:B------:R-:W-:Y:S05]  /*28a0*/  BSYNC.RECONVERGENT B2 ;  /* 0x0000000000027941 */ /* 0x000fea0003800200 */
.L_x_53:
        /* <DEDUP_REMOVED lines=14> */
.L_x_56:
[----:B------:R-:W-:Y:S05]  /*2990*/  BSYNC.RECONVERGENT B2 ;  /* 0x0000000000027941 */ /* 0x000fea0003800200 */
.L_x_55:
        /* <DEDUP_REMOVED lines=15> */
.L_x_58:
[----:B------:R-:W-:Y:S05]  /*2a90*/  BSYNC.RECONVERGENT B2 ;  /* 0x0000000000027941 */ /* 0x000fea0003800200 */
.L_x_57:
        /* <DEDUP_REMOVED lines=14> */
.L_x_60:
[----:B------:R-:W-:Y:S05]  /*2b80*/  BSYNC.RECONVERGENT B2 ;  /* 0x0000000000027941 */ /* 0x000fea0003800200 */
.L_x_59:
        /* <DEDUP_REMOVED lines=15> */
.L_x_62:
[----:B------:R-:W-:Y:S05]  /*2c80*/  BSYNC.RECONVERGENT B2 ;  /* 0x0000000000027941 */ /* 0x000fea0003800200 */
.L_x_61:
        /* <DEDUP_REMOVED lines=14> */
.L_x_64:
[----:B------:R-:W-:Y:S05]  /*2d70*/  BSYNC.RECONVERGENT B2 ;  /* 0x0000000000027941 */ /* 0x000fea0003800200 */
.L_x_63:
[----:B------:R4:W-:Y:S01]  /*2d80*/  STG.E desc[UR8][R8.64+0x1c], R15 ;  /* 0x00001c0f08007986 */ /* 0x0009e2000c101908 */
[----:B------:R-:W-:-:S07]  /*2d90*/  IADD3 R11, PT, PT, R11, 0x8, RZ ;  /* 0x000000080b0b7810 */ /* 0x000fce0007ffe0ff */
.L_x_48:
[----:B------:R-:W-:-:S13]  /*2da0*/  ISETP.NE.AND P0, PT, RZ, UR4, PT ;  /* 0x00000004ff007c0c */ /* 0x000fda000bf05270 */
[----:B------:R-:W-:Y:S05]  /*2db0*/  @!P0 EXIT ;  /* 0x000000000000894d */ /* 0x000fea0003800000 */
[----:B------:R-:W0:Y:S01]  /*2dc0*/  LDCU UR5, c[0x0][0x390] ;  /* 0x00007200ff0577ac */ /* 0x000e220008000800 */
[----:B------:R-:W-:Y:S02]  /*2dd0*/  UISETP.GE.U32.AND UP0, UPT, UR4, 0x4, UPT ;  /* 0x000000040400788c */ /* 0x000fe4000bf06070 */
[----:B0-----:R-:W-:-:S07]  /*2de0*/  ULOP3.LUT UR5, UR5, 0x3, URZ, 0xc0, !UPT ;  /* 0x0000000305057892 */ /* 0x001fce000f8ec0ff */
[----:B------:R-:W-:Y:S05]  /*2df0*/  BRA.U !UP0, `(.L_x_65) ;  /* 0x0000000508087547 */ /* 0x000fea000b800000 */
[----:B------:R-:W-:-:S05]  /*2e00*/  IMAD.WIDE.U32 R6, R11, 0x4, R6 ;  /* 0x000000040b067825 */ /* 0x000fca00078e0006 */
[----:B---3--:R-:W3:Y:S01]  /*2e10*/  LDG.E R13, desc[UR8][R6.64] ;  /* 0x00000008060d7981 */ /* 0x008ee2000c1e1900 */
[----:B-1---5:R-:W2:Y:S01]  /*2e20*/  MUFU.RCP R0, R3 ;  /* 0x0000000300007308 */ /* 0x022ea20000001000 */
[----:B------:R-:W-:Y:S01]  /*2e30*/  BSSY.RECONVERGENT B2, `(.L_x_66) ;  /* 0x000000c000027945 */ /* 0x000fe20003800200 */
[----:B--2-4-:R-:W-:-:S04]  /*2e40*/  FFMA R9, R0, -R3, 1 ;  /* 0x3f80000000097423 */ /* 0x014fc80000000803 */
[----:B------:R-:W-:Y:S02]  /*2e50*/  FFMA R0, R0, R9, R0 ;  /* 0x0000000900007223 */ /* 0x000fe40000000000 */
[----:B---3--:R-:W0:Y:S02]  /*2e60*/  FCHK P0, R13, R3 ;  /* 0x000000030d007302 */ /* 0x008e240000000000 */
        /* <DEDUP_REMOVED lines=8> */
.L_x_67:
[----:B------:R-:W-:Y:S05]  /*2ef0*/  BSYNC.RECONVERGENT B2 ;  /* 0x0000000000027941 */ /* 0x000fea0003800200 */
.L_x_66:
        /* <DEDUP_REMOVED lines=15> */
.L_x_69:
[----:B------:R-:W-:Y:S05]  /*2ff0*/  BSYNC.RECONVERGENT B2 ;  /* 0x0000000000027941 */ /* 0x000fea0003800200 */
.L_x_68:
        /* <DEDUP_REMOVED lines=15> */
.L_x_71:
[----:B------:R-:W-:Y:S05]  /*30f0*/  BSYNC.RECONVERGENT B2 ;  /* 0x0000000000027941 */ /* 0x000fea0003800200 */
.L_x_70:
        /* <DEDUP_REMOVED lines=15> */
.L_x_73:
[----:B------:R-:W-:Y:S05]  /*31f0*/  BSYNC.RECONVERGENT B2 ;  /* 0x0000000000027941 */ /* 0x000fea0003800200 */
.L_x_72:
[----:B------:R0:W-:Y:S01]  /*3200*/  STG.E desc[UR8][R6.64+0xc], R13 ;  /* 0x00000c0d06007986 */ /* 0x0001e2000c101908 */
[----:B------:R-:W-:-:S07]  /*3210*/  IADD3 R11, PT, PT, R11, 0x4, RZ ;  /* 0x000000040b0b7810 */ /* 0x000fce0007ffe0ff */
.L_x_65:
[----:B------:R-:W-:-:S13]  /*3220*/  ISETP.NE.AND P0, PT, RZ, UR5, PT ;  /* 0x00000005ff007c0c */ /* 0x000fda000bf05270 */
[----:B------:R-:W-:Y:S05]  /*3230*/  @!P0 EXIT ;  /* 0x000000000000894d */ /* 0x000fea0003800000 */
[----:B------:R-:W1:Y:S01]  /*3240*/  LDCU.64 UR6, c[0x0][0x380] ;  /* 0x00007000ff0677ac */ /* 0x000e620008000a00 */
[----:B------:R-:W-:Y:S01]  /*3250*/  IMAD.WIDE.U32 R4, R11, 0x4, R4 ;  /* 0x000000040b047825 */ /* 0x000fe200078e0004 */
[----:B------:R-:W-:Y:S02]  /*3260*/  UIADD3 UR4, UPT, UPT, -UR5, URZ, URZ ;  /* 0x000000ff05047290 */ /* 0x000fe4000fffe1ff */
[----:B-1---5:R-:W-:-:S04]  /*3270*/  IADD3 R0, P0, PT, R4, UR6, RZ ;  /* 0x0000000604007c10 */ /* 0x022fc8000ff1e0ff */
[----:B--234-:R-:W-:-:S09]  /*3280*/  IADD3.X R9, PT, PT, R5, UR7, RZ, P0, !PT ;  /* 0x0000000705097c10 */ /* 0x01cfd200087fe4ff */
.L_x_76:
[----:B-1----:R-:W-:Y:S02]  /*3290*/  MOV R4, R0 ;  /* 0x0000000000047202 */ /* 0x002fe40000000f00 */
[----:B------:R-:W-:-:S05]  /*32a0*/  MOV R5, R9 ;  /* 0x0000000900057202 */ /* 0x000fca0000000f00 */
[----:B------:R-:W2:Y:S01]  /*32b0*/  LDG.E R9, desc[UR8][R4.64] ;  /* 0x0000000804097981 */ /* 0x000ea2000c1e1900 */
[----:B------:R-:W0:Y:S01]  /*32c0*/  MUFU.RCP R0, R3 ;  /* 0x0000000300007308 */ /* 0x000e220000001000 */
[----:B------:R-:W-:Y:S01]  /*32d0*/  UIADD3 UR4, UPT, UPT, UR4, 0x1, URZ ;  /* 0x0000000104047890 */ /* 0x000fe2000fffe0ff */
[----:B------:R-:W-:Y:S03]  /*32e0*/  BSSY.RECONVERGENT B2, `(.L_x_74) ;  /* 0x000000d000027945 */ /* 0x000fe60003800200 */
[----:B------:R-:W-:Y:S01]  /*32f0*/  UISETP.NE.AND UP0, UPT, UR4, URZ, UPT ;  /* 0x000000ff0400728c */ /* 0x000fe2000bf05270 */
[----:B0-----:R-:W-:-:S04]  /*3300*/  FFMA R7, R0, -R3, 1 ;  /* 0x3f80000000077423 */ /* 0x001fc80000000803 */
[----:B------:R-:W-:Y:S01]  /*3310*/  FFMA R0, R0, R7, R0 ;  /* 0x0000000700007223 */ /* 0x000fe20000000000 */
[----:B--2---:R-:W0:Y:S03]  /*3320*/  FCHK P0, R9, R3 ;  /* 0x0000000309007302 */ /* 0x004e260000000000 */
        /* <DEDUP_REMOVED lines=8> */
.L_x_75:
[----:B------:R-:W-:Y:S05]  /*33b0*/  BSYNC.RECONVERGENT B2 ;  /* 0x0000000000027941 */ /* 0x000fea0003800200 */
.L_x_74:
[----:B------:R1:W-:Y:S01]  /*33c0*/  STG.E desc[UR8][R4.64], R7 ;  /* 0x0000000704007986 */ /* 0x0003e2000c101908 */
[----:B------:R-:W-:-:S04]  /*33d0*/  IADD3 R0, P0, PT, R4, 0x4, RZ ;  /* 0x0000000404007810 */ /* 0x000fc80007f1e0ff */
[----:B------:R-:W-:Y:S01]  /*33e0*/  IADD3.X R9, PT, PT, RZ, R5, RZ, P0, !PT ;  /* 0x00000005ff097210 */ /* 0x000fe200007fe4ff */
[----:B------:R-:W-:Y:S08]  /*33f0*/  BRA.U UP0, `(.L_x_76) ;  /* 0xfffffffd00a47547 */ /* 0x000ff0000b83ffff */
[----:B------:R-:W-:Y:S05]  /*3400*/  EXIT ;  /* 0x000000000000794d */ /* 0x000fea0003800000 */
        .weak           $__internal_0_$__cuda_sm3x_div_rn_noftz_f32_slowpath
        .type           $__internal_0_$__cuda_sm3x_div_rn_noftz_f32_slowpath,@function
        .size           $__internal_0_$__cuda_sm3x_div_rn_noftz_f32_slowpath,(.L_x_125 - $__internal_0_$__cuda_sm3x_div_rn_noftz_f32_slowpath)
$__internal_0_$__cuda_sm3x_div_rn_noftz_f32_slowpath:
[----:B------:R-:W-:Y:S01]  /*3410*/  SHF.R.U32.HI R13, RZ, 0x17, R3 ;  /* 0x00000017ff0d7819 */ /* 0x000fe20000011603 */
[----:B------:R-:W-:Y:S01]  /*3420*/  BSSY.RECONVERGENT B0, `(.L_x_77) ;  /* 0x0000063000007945 */ /* 0x000fe20003800200 */
[----:B------:R-:W-:Y:S02]  /*3430*/  SHF.R.U32.HI R16, RZ, 0x17, R0 ;  /* 0x00000017ff107819 */ /* 0x000fe40000011600 */
[----:B------:R-:W-:Y:S02]  /*3440*/  LOP3.LUT R13, R13, 0xff, RZ, 0xc0, !PT ;  /* 0x000000ff0d0d7812 */ /* 0x000fe400078ec0ff */
[----:B------:R-:W-:Y:S02]  /*3450*/  LOP3.LUT R16, R16, 0xff, RZ, 0xc0, !PT ;  /* 0x000000ff10107812 */ /* 0x000fe400078ec0ff */
[----:B------:R-:W-:Y:S02]  /*3460*/  IADD3 R18, PT, PT, R13, -0x1, RZ ;  /* 0xffffffff0d127810 */ /* 0x000fe40007ffe0ff */
[----:B------:R-:W-:-:S02]  /*3470*/  IADD3 R17, PT, PT, R16, -0x1, RZ ;  /* 0xffffffff10117810 */ /* 0x000fc40007ffe0ff */
[----:B------:R-:W-:Y:S02]  /*3480*/  ISETP.GT.U32.AND P0, PT, R18, 0xfd, PT ;  /* 0x000000fd1200780c */ /* 0x000fe40003f04070 */
[----:B------:R-:W-:Y:S02]  /*3490*/  MOV R15, R3 ;  /* 0x00000003000f7202 */ /* 0x000fe40000000f00 */
[----:B------:R-:W-:-:S13]  /*34a0*/  ISETP.GT.U32.OR P0, PT, R17, 0xfd, P0 ;  /* 0x000000fd1100780c */ /* 0x000fda0000704470 */
[----:B------:R-:W-:Y:S01]  /*34b0*/  @!P0 MOV R14, RZ ;  /* 0x000000ff000e8202 */ /* 0x000fe20000000f00 */
[----:B------:R-:W-:Y:S06]  /*34c0*/  @!P0 BRA `(.L_x_78) ;  /* 0x00000000005c8947 */ /* 0x000fec0003800000 */
[----:B------:R-:W-:Y:S02]  /*34d0*/  FSETP.GTU.FTZ.AND P0, PT, |R0|, +INF , PT ;  /* 0x7f8000000000780b */ /* 0x000fe40003f1c200 */
[----:B------:R-:W-:-:S04]  /*34e0*/  FSETP.GTU.FTZ.AND P1, PT, |R3|, +INF , PT ;  /* 0x7f8000000300780b */ /* 0x000fc80003f3c200 */
[----:B------:R-:W-:-:S13]  /*34f0*/  PLOP3.LUT P0, PT, P0, P1, PT, 0xf8, 0x8f ;  /* 0x00000000008f781c */ /* 0x000fda0000703f70 */
[----:B------:R-:W-:Y:S05]  /*3500*/  @P0 BRA `(.L_x_79) ;  /* 0x00000004004c0947 */ /* 0x000fea0003800000 */
[----:B------:R-:W-:-:S13]  /*3510*/  LOP3.LUT P0, RZ, R15, 0x7fffffff, R0, 0xc8, !PT ;  /* 0x7fffffff0fff7812 */ /* 0x000fda000780c800 */
[----:B------:R-:W-:Y:S05]  /*3520*/  @!P0 BRA `(.L_x_80) ;  /* 0x00000004003c8947 */ /* 0x000fea0003800000 */
[C---:B------:R-:W-:Y:S02]  /*3530*/  FSETP.NEU.FTZ.AND P3, PT, |R0|.reuse, +INF , PT ;  /* 0x7f8000000000780b */ /* 0x040fe40003f7d200 */
[----:B------:R-:W-:Y:S02]  /*3540*/  FSETP.NEU.FTZ.AND P1, PT, |R3|, +INF , PT ;  /* 0x7f8000000300780b */ /* 0x000fe40003f3d200 */
[----:B------:R-:W-:-:S11]  /*3550*/  FSETP.NEU.FTZ.AND P0, PT, |R0|, +INF , PT ;  /* 0x7f8000000000780b */ /* 0x000fd60003f1d200 */
[----:B------:R-:W-:Y:S05]  /*3560*/  @!P1 BRA !P3, `(.L_x_80) ;  /* 0x00000004002c9947 */ /* 0x000fea0005800000 */
[----:B------:R-:W-:-:S04]  /*3570*/  LOP3.LUT P3, RZ, R0, 0x7fffffff, RZ, 0xc0, !PT ;  /* 0x7fffffff00ff7812 */ /* 0x000fc8000786c0ff */
[----:B------:R-:W-:-:S13]  /*3580*/  PLOP3.LUT P1, PT, P1, P3, PT, 0x2f, 0xf2 ;  /* 0x0000000000f2781c */ /* 0x000fda0000f26577 */
[----:B------:R-:W-:Y:S05]  /*3590*/  @P1 BRA `(.L_x_81) ;  /* 0x0000000400181947 */ /* 0x000fea0003800000 */
[----:B------:R-:W-:-:S04]  /*35a0*/  LOP3.LUT P1, RZ, R15, 0x7fffffff, RZ, 0xc0, !PT ;  /* 0x7fffffff0fff7812 */ /* 0x000fc8000782c0ff */
[----:B------:R-:W-:-:S13]  /*35b0*/  PLOP3.LUT P0, PT, P0, P1, PT, 0x2f, 0xf2 ;  /* 0x0000000000f2781c */ /* 0x000fda0000702577 */
[----:B------:R-:W-:Y:S05]  /*35c0*/  @P0 BRA `(.L_x_82) ;  /* 0x0000000400000947 */ /* 0x000fea0003800000 */
[----:B------:R-:W-:Y:S02]  /*35d0*/  ISETP.GE.AND P0, PT, R17, RZ, PT ;  /* 0x000000ff1100720c */ /* 0x000fe40003f06270 */
[----:B------:R-:W-:-:S11]  /*35e0*/  ISETP.GE.AND P1, PT, R18, RZ, PT ;  /* 0x000000ff1200720c */ /* 0x000fd60003f26270 */
[----:B------:R-:W-:Y:S01]  /*35f0*/  @P0 MOV R14, RZ ;  /* 0x000000ff000e0202 */ /* 0x000fe20000000f00 */
[----:B------:R-:W-:Y:S01]  /*3600*/  @!P0 FFMA R0, R0, 1.84467440737095516160e+19, RZ ;  /* 0x5f80000000008823 */ /* 0x000fe200000000ff */
[----:B------:R-:W-:Y:S01]  /*3610*/  @!P0 MOV R14, 0xffffffc0 ;  /* 0xffffffc0000e8802 */ /* 0x000fe20000000f00 */
[----:B------:R-:W-:-:S03]  /*3620*/  @!P1 FFMA R15, R3, 1.84467440737095516160e+19, RZ ;  /* 0x5f800000030f9823 */ /* 0x000fc600000000ff */
[----:B------:R-:W-:-:S07]  /*3630*/  @!P1 IADD3 R14, PT, PT, R14, 0x40, RZ ;  /* 0x000000400e0e9810 */ /* 0x000fce0007ffe0ff */
.L_x_78:
[----:B------:R-:W-:Y:S01]  /*3640*/  LEA R18, R13, 0xc0800000, 0x17 ;  /* 0xc08000000d127811 */ /* 0x000fe200078eb8ff */
[----:B------:R-:W-:Y:S01]  /*3650*/  BSSY.RECONVERGENT B1, `(.L_x_83) ;  /* 0x0000036000017945 */ /* 0x000fe20003800200 */
[----:B------:R-:W-:Y:S02]  /*3660*/  IADD3 R16, PT, PT, R16, -0x7f, RZ ;  /* 0xffffff8110107810 */ /* 0x000fe40007ffe0ff */
[----:B------:R-:W-:-:S03]  /*3670*/  IADD3 R19, PT, PT, -R18, R15, RZ ;  /* 0x0000000f12137210 */ /* 0x000fc60007ffe1ff */
[C---:B------:R-:W-:Y:S01]  /*3680*/  IMAD R0, R16.reuse, -0x800000, R0 ;  /* 0xff80000010007824 */ /* 0x040fe200078e0200 */
[----:B------:R0:W1:Y:S01]  /*3690*/  MUFU.RCP R18, R19 ;  /* 0x0000001300127308 */ /* 0x0000620000001000 */
[----:B------:R-:W-:Y:S01]  /*36a0*/  FADD.FTZ R15, -R19, -RZ ;  /* 0x800000ff130f7221 */ /* 0x000fe20000010100 */
[----:B0-----:R-:W-:-:S04]  /*36b0*/  IADD3 R19, PT, PT, R16, 0x7f, -R13 ;  /* 0x0000007f10137810 */ /* 0x001fc80007ffe80d */
[----:B------:R-:W-:Y:S01]  /*36c0*/  IADD3 R19, PT, PT, R19, R14, RZ ;  /* 0x0000000e13137210 */ /* 0x000fe20007ffe0ff */
[----:B-1----:R-:W-:-:S04]  /*36d0*/  FFMA R17, R18, R15, 1 ;  /* 0x3f80000012117423 */ /* 0x002fc8000000000f */
[----:B------:R-:W-:-:S04]  /*36e0*/  FFMA R17, R18, R17, R18 ;  /* 0x0000001112117223 */ /* 0x000fc80000000012 */
[----:B------:R-:W-:-:S04]  /*36f0*/  FFMA R18, R0, R17, RZ ;  /* 0x0000001100127223 */ /* 0x000fc800000000ff */
[----:B------:R-:W-:-:S04]  /*3700*/  FFMA R20, R15, R18, R0 ;  /* 0x000000120f147223 */ /* 0x000fc80000000000 */
[----:B------:R-:W-:-:S04]  /*3710*/  FFMA R18, R17, R20, R18 ;  /* 0x0000001411127223 */ /* 0x000fc80000000012 */
[----:B------:R-:W-:-:S04]  /*3720*/  FFMA R15, R15, R18, R0 ;  /* 0x000000120f0f7223 */ /* 0x000fc80000000000 */
[----:B------:R-:W-:-:S05]  /*3730*/  FFMA R0, R17, R15, R18 ;  /* 0x0000000f11007223 */ /* 0x000fca0000000012 */
[----:B------:R-:W-:-:S04]  /*3740*/  SHF.R.U32.HI R13, RZ, 0x17, R0 ;  /* 0x00000017ff0d7819 */ /* 0x000fc80000011600 */
[----:B------:R-:W-:-:S04]  /*3750*/  LOP3.LUT R13, R13, 0xff, RZ, 0xc0, !PT ;  /* 0x000000ff0d0d7812 */ /* 0x000fc800078ec0ff */
[----:B------:R-:W-:-:S04]  /*3760*/  IADD3 R13, PT, PT, R13, R19, RZ ;  /* 0x000000130d0d7210 */ /* 0x000fc80007ffe0ff */
[----:B------:R-:W-:-:S04]  /*3770*/  IADD3 R14, PT, PT, R13, -0x1, RZ ;  /* 0xffffffff0d0e7810 */ /* 0x000fc80007ffe0ff */
[----:B------:R-:W-:-:S13]  /*3780*/  ISETP.GE.U32.AND P0, PT, R14, 0xfe, PT ;  /* 0x000000fe0e00780c */ /* 0x000fda0003f06070 */
[----:B------:R-:W-:Y:S05]  /*3790*/  @!P0 BRA `(.L_x_84) ;  /* 0x0000000000808947 */ /* 0x000fea0003800000 */
[----:B------:R-:W-:-:S13]  /*37a0*/  ISETP.GT.AND P0, PT, R13, 0xfe, PT ;  /* 0x000000fe0d00780c */ /* 0x000fda0003f04270 */
[----:B------:R-:W-:Y:S05]  /*37b0*/  @P0 BRA `(.L_x_85) ;  /* 0x00000000006c0947 */ /* 0x000fea0003800000 */
[----:B------:R-:W-:-:S13]  /*37c0*/  ISETP.GE.AND P0, PT, R13, 0x1, PT ;  /* 0x000000010d00780c */ /* 0x000fda0003f06270 */
[----:B------:R-:W-:Y:S05]  /*37d0*/  @P0 BRA `(.L_x_86) ;  /* 0x0000000000740947 */ /* 0x000fea0003800000 */
[----:B------:R-:W-:Y:S02]  /*37e0*/  ISETP.GE.AND P0, PT, R13, -0x18, PT ;  /* 0xffffffe80d00780c */ /* 0x000fe40003f06270 */
[----:B------:R-:W-:-:S11]  /*37f0*/  LOP3.LUT R0, R0, 0x80000000, RZ, 0xc0, !PT ;  /* 0x8000000000007812 */ /* 0x000fd600078ec0ff */
[----:B------:R-:W-:Y:S05]  /*3800*/  @!P0 BRA `(.L_x_86) ;  /* 0x0000000000688947 */ /* 0x000fea0003800000 */
[-CC-:B------:R-:W-:Y:S01]  /*3810*/  FFMA.RZ R14, R17, R15.reuse, R18.reuse ;  /* 0x0000000f110e7223 */ /* 0x180fe2000000c012 */
[C---:B------:R-:W-:Y:S02]  /*3820*/  ISETP.NE.AND P3, PT, R13.reuse, RZ, PT ;  /* 0x000000ff0d00720c */ /* 0x040fe40003f65270 */
[----:B------:R-:W-:Y:S02]  /*3830*/  ISETP.NE.AND P1, PT, R13, RZ, PT ;  /* 0x000000ff0d00720c */ /* 0x000fe40003f25270 */
[----:B------:R-:W-:Y:S01]  /*3840*/  LOP3.LUT R16, R14, 0x7fffff, RZ, 0xc0, !PT ;  /* 0x007fffff0e107812 */ /* 0x000fe200078ec0ff */
[CCC-:B------:R-:W-:Y:S01]  /*3850*/  FFMA.RP R14, R17.reuse, R15.reuse, R18.reuse ;  /* 0x0000000f110e7223 */ /* 0x1c0fe20000008012 */
[----:B------:R-:W-:Y:S01]  /*3860*/  FFMA.RM R15, R17, R15, R18 ;  /* 0x0000000f110f7223 */ /* 0x000fe20000004012 */
[----:B------:R-:W-:Y:S02]  /*3870*/  IADD3 R17, PT, PT, R13, 0x20, RZ ;  /* 0x000000200d117810 */ /* 0x000fe40007ffe0ff */
[----:B------:R-:W-:-:S02]  /*3880*/  LOP3.LUT R16, R16, 0x800000, RZ, 0xfc, !PT ;  /* 0x0080000010107812 */ /* 0x000fc400078efcff */
[----:B------:R-:W-:Y:S02]  /*3890*/  IADD3 R13, PT, PT, -R13, RZ, RZ ;  /* 0x000000ff0d0d7210 */ /* 0x000fe40007ffe1ff */
[----:B------:R-:W-:Y:S02]  /*38a0*/  SHF.L.U32 R17, R16, R17, RZ ;  /* 0x0000001110117219 */ /* 0x000fe400000006ff */
[----:B------:R-:W-:Y:S02]  /*38b0*/  FSETP.NEU.FTZ.AND P0, PT, R14, R15, PT ;  /* 0x0000000f0e00720b */ /* 0x000fe40003f1d000 */
[----:B------:R-:W-:Y:S02]  /*38c0*/  SEL R13, R13, RZ, P3 ;  /* 0x000000ff0d0d7207 */ /* 0x000fe40001800000 */
[----:B------:R-:W-:Y:S02]  /*38d0*/  ISETP.NE.AND P1, PT, R17, RZ, P1 ;  /* 0x000000ff1100720c */ /* 0x000fe40000f25270 */
[----:B------:R-:W-:-:S02]  /*38e0*/  SHF.R.U32.HI R13, RZ, R13, R16 ;  /* 0x0000000dff0d7219 */ /* 0x000fc40000011610 */
[----:B------:R-:W-:Y:S02]  /*38f0*/  PLOP3.LUT P0, PT, P0, P1, PT, 0xf8, 0x8f ;  /* 0x00000000008f781c */ /* 0x000fe40000703f70 */
[----:B------:R-:W-:Y:S02]  /*3900*/  SHF.R.U32.HI R15, RZ, 0x1, R13 ;  /* 0x00000001ff0f7819 */ /* 0x000fe4000001160d */
[----:B------:R-:W-:-:S04]  /*3910*/  SEL R14, RZ, 0x1, !P0 ;  /* 0x00000001ff0e7807 */ /* 0x000fc80004000000 */
[----:B------:R-:W-:-:S04]  /*3920*/  LOP3.LUT R14, R14, 0x1, R15, 0xf8, !PT ;  /* 0x000000010e0e7812 */ /* 0x000fc800078ef80f */
[----:B------:R-:W-:-:S04]  /*3930*/  LOP3.LUT R14, R14, R13, RZ, 0xc0, !PT ;  /* 0x0000000d0e0e7212 */ /* 0x000fc800078ec0ff */
[----:B------:R-:W-:-:S04]  /*3940*/  IADD3 R15, PT, PT, R15, R14, RZ ;  /* 0x0000000e0f0f7210 */ /* 0x000fc80007ffe0ff */
[----:B------:R-:W-:Y:S01]  /*3950*/  LOP3.LUT R0, R15, R0, RZ, 0xfc, !PT ;  /* 0x000000000f007212 */ /* 0x000fe200078efcff */
[----:B------:R-:W-:Y:S06]  /*3960*/  BRA `(.L_x_86) ;  /* 0x0000000000107947 */ /* 0x000fec0003800000 */
.L_x_85:
[----:B------:R-:W-:-:S04]  /*3970*/  LOP3.LUT R0, R0, 0x80000000, RZ, 0xc0, !PT ;  /* 0x8000000000007812 */ /* 0x000fc800078ec0ff */
[----:B------:R-:W-:Y:S01]  /*3980*/  LOP3.LUT R0, R0, 0x7f800000, RZ, 0xfc, !PT ;  /* 0x7f80000000007812 */ /* 0x000fe200078efcff */
[----:B------:R-:W-:Y:S06]  /*3990*/  BRA `(.L_x_86) ;  /* 0x0000000000047947 */ /* 0x000fec0003800000 */
.L_x_84:
[----:B------:R-:W-:-:S07]  /*39a0*/  LEA R0, R19, R0, 0x17 ;  /* 0x0000000013007211 */ /* 0x000fce00078eb8ff */
.L_x_86:
[----:B------:R-:W-:Y:S05]  /*39b0*/  BSYNC.RECONVERGENT B1 ;  /* 0x0000000000017941 */ /* 0x000fea0003800200 */
.L_x_83:
[----:B------:R-:W-:Y:S05]  /*39c0*/  BRA `(.L_x_87) ;  /* 0x0000000000207947 */ /* 0x000fea0003800000 */
.L_x_82:
[----:B------:R-:W-:-:S04]  /*39d0*/  LOP3.LUT R0, R15, 0x80000000, R0, 0x48, !PT ;  /* 0x800000000f007812 */ /* 0x000fc800078e4800 */
[----:B------:R-:W-:Y:S01]  /*39e0*/  LOP3.LUT R0, R0, 0x7f800000, RZ, 0xfc, !PT ;  /* 0x7f80000000007812 */ /* 0x000fe200078efcff */
[----:B------:R-:W-:Y:S06]  /*39f0*/  BRA `(.L_x_87) ;  /* 0x0000000000147947 */ /* 0x000fec0003800000 */
.L_x_81:
[----:B------:R-:W-:Y:S01]  /*3a00*/  LOP3.LUT R0, R15, 0x80000000, R0, 0x48, !PT ;  /* 0x800000000f007812 */ /* 0x000fe200078e4800 */
[----:B------:R-:W-:Y:S06]  /*3a10*/  BRA `(.L_x_87) ;  /* 0x00000000000c7947 */ /* 0x000fec0003800000 */
.L_x_80:
[----:B------:R-:W0:Y:S01]  /*3a20*/  MUFU.RSQ R0, -QNAN ;  /* 0xffc0000000007908 */ /* 0x000e220000001400 */
[----:B------:R-:W-:Y:S05]  /*3a30*/  BRA `(.L_x_87) ;  /* 0x0000000000047947 */ /* 0x000fea0003800000 */
.L_x_79:
[----:B------:R-:W-:-:S07]  /*3a40*/  FADD.FTZ R0, R0, R3 ;  /* 0x0000000300007221 */ /* 0x000fce0000010000 */
.L_x_87:
[----:B------:R-:W-:Y:S05]  /*3a50*/  BSYNC.RECONVERGENT B0 ;  /* 0x0000000000007941 */ /* 0x000fea0003800200 */
.L_x_77:
[----:B------:R-:W-:Y:S01]  /*3a60*/  HFMA2 R13, -RZ, RZ, 0, 0 ;  /* 0x00000000ff0d7431 */ /* 0x000fe200000001ff */
[----:B0-----:R-:W-:-:S03]  /*3a70*/  MOV R15, R0 ;  /* 0x00000000000f7202 */ /* 0x001fc60000000f00 */
[----:B------:R-:W-:Y:S05]  /*3a80*/  RET.REL.NODEC R12 `(_Z14softmax_kernelPfiii) ;  /* 0xffffffc40c5c7950 */ /* 0x000fea0003c3ffff */
.L_x_88:
        /* <DEDUP_REMOVED lines=15> */
.L_x_125:


//--------------------- .text._Z23attention_scores_kernelPK6__halfS1_Pfiiiif --------------------------
	.section	.text._Z23attention_scores_kernelPK6__halfS1_Pfiiiif,"ax",@progbits
	.align	128
        .global         _Z23attention_scores_kernelPK6__halfS1_Pfiiiif
        .type           _Z23attention_scores_kernelPK6__halfS1_Pfiiiif,@function
        .size           _Z23attention_scores_kernelPK6__halfS1_Pfiiiif,(.L_x_130 - _Z23attention_scores_kernelPK6__halfS1_Pfiiiif)
        .other          _Z23attention_scores_kernelPK6__halfS1_Pfiiiif,@"STO_CUDA_ENTRY STV_DEFAULT"
_Z23attention_scores_kernelPK6__halfS1_Pfiiiif:
.text._Z23attention_scores_kernelPK6__halfS1_Pfiiiif:
[----:B------:R-:W-:Y:S01]  /*0000*/  LDC R1, c[0x0][0x37c] ;  /* 0x0000df00ff017b82 */ /* 0x000fe20000000800 */
[----:B------:R-:W0:Y:S07]  /*0010*/  S2R R5, SR_TID.X ;  /* 0x0000000000057919 */ /* 0x000e2e0000002100 */
[----:B------:R-:W1:Y:S08]  /*0020*/  LDC.64 R2, c[0x0][0x398] ;  /* 0x0000e600ff027b82 */ /* 0x000e700000000a00 */
[----:B------:R-:W2:Y:S08]  /*0030*/  LDC R9, c[0x0][0x3a0] ;  /* 0x0000e800ff097b82 */ /* 0x000eb00000000800 */
[----:B------:R-:W0:Y:S08]  /*0040*/  S2UR UR4, SR_CTAID.X ;  /* 0x00000000000479c3 */ /* 0x000e300000002500 */
[----:B------:R-:W0:Y:S01]  /*0050*/  LDC R0, c[0x0][0x360] ;  /* 0x0000d800ff007b82 */ /* 0x000e220000000800 */
[----:B-1----:R-:W-:-:S04]  /*0060*/  IMAD R2, R3, R2, RZ ;  /* 0x0000000203027224 */ /* 0x002fc800078e02ff */
[-C--:B--2---:R-:W-:Y:S02]  /*0070*/  IMAD R2, R2, R9.reuse, RZ ;  /* 0x0000000902027224 */ /* 0x084fe400078e02ff */
[----:B0-----:R-:W-:Y:S02]  /*0080*/  IMAD R0, R0, UR4, R5 ;  /* 0x0000000400007c24 */ /* 0x001fe4000f8e0205 */
[----:B------:R-:W-:-:S05]  /*0090*/  IMAD R5, R2, R9, RZ ;  /* 0x0000000902057224 */ /* 0x000fca00078e02ff */
[----:B------:R-:W-:-:S13]  /*00a0*/  ISETP.GE.AND P0, PT, R0, R5, PT ;  /* 0x000000050000720c */ /* 0x000fda0003f06270 */
[----:B------:R-:W-:Y:S05]  /*00b0*/  @P0 EXIT ;  /* 0x000000000000094d */ /* 0x000fea0003800000 */
[-C--:B------:R-:W-:Y:S01]  /*00c0*/  IMAD R6, R9, R9.reuse, RZ ;  /* 0x0000000909067224 */ /* 0x080fe200078e02ff */
[----:B------:R-:W-:Y:S01]  /*00d0*/  IABS R2, R9 ;  /* 0x0000000900027213 */ /* 0x000fe20000000000 */
[----:B------:R-:W0:Y:S01]  /*00e0*/  LDCU UR9, c[0x0][0x3a4] ;  /* 0x00007480ff0977ac */ /* 0x000e220008000800 */
[-C--:B------:R-:W-:Y:S01]  /*00f0*/  IABS R8, R3.reuse ;  /* 0x0000000300087213 */ /* 0x080fe20000000000 */
[----:B------:R-:W-:Y:S01]  /*0100*/  IMAD R11, R6, R3, RZ ;  /* 0x00000003060b7224 */ /* 0x000fe200078e02ff */
[----:B------:R-:W-:Y:S01]  /*0110*/  IABS R7, R6 ;  /* 0x0000000600077213 */ /* 0x000fe20000000000 */
[----:B------:R-:W1:Y:S01]  /*0120*/  I2F.RP R10, R2 ;  /* 0x00000002000a7306 */ /* 0x000e620000209400 */
[----:B------:R-:W2:Y:S02]  /*0130*/  LDCU.64 UR16, c[0x0][0x358] ;  /* 0x00006b00ff1077ac */ /* 0x000ea40008000a00 */
[----:B------:R-:W-:-:S04]  /*0140*/  IABS R18, R11 ;  /* 0x0000000b00127213 */ /* 0x000fc80000000000 */
[----:B------:R-:W-:Y:S01]  /*0150*/  IADD3 R18, PT, PT, RZ, -R18, RZ ;  /* 0x80000012ff127210 */ /* 0x000fe20007ffe0ff */
[----:B------:R-:W3:Y:S01]  /*0160*/  I2F.RP R4, R7 ;  /* 0x0000000700047306 */ /* 0x000ee20000209400 */
[----:B0-----:R-:W-:-:S07]  /*0170*/  UISETP.GE.AND UP0, UPT, UR9, 0x1, UPT ;  /* 0x000000010900788c */ /* 0x001fce000bf06270 */
[----:B-1----:R-:W0:Y:S08]  /*0180*/  MUFU.RCP R10, R10 ;  /* 0x0000000a000a7308 */ /* 0x002e300000001000 */
[----:B---3--:R-:W1:Y:S08]  /*0190*/  MUFU.RCP R4, R4 ;  /* 0x0000000400047308 */ /* 0x008e700000001000 */
[----:B------:R-:W-:Y:S01]  /*01a0*/  I2F.RP R14, R8 ;  /* 0x00000008000e7306 */ /* 0x000fe20000209400 */
[----:B0-----:R-:W-:-:S02]  /*01b0*/  IADD3 R5, PT, PT, R10, 0xffffffe, RZ ;  /* 0x0ffffffe0a057810 */ /* 0x001fc40007ffe0ff */
[----:B------:R-:W-:-:S05]  /*01c0*/  IABS R10, R11 ;  /* 0x0000000b000a7213 */ /* 0x000fca0000000000 */
[----:B------:R-:W0:Y:S01]  /*01d0*/  F2I.FTZ.U32.TRUNC.NTZ R5, R5 ;  /* 0x0000000500057305 */ /* 0x000e22000021f000 */
[----:B-1----:R-:W-:-:S07]  /*01e0*/  IADD3 R12, PT, PT, R4, 0xffffffe, RZ ;  /* 0x0ffffffe040c7810 */ /* 0x002fce0007ffe0ff */
[----:B------:R1:W3:Y:S01]  /*01f0*/  F2I.FTZ.U32.TRUNC.NTZ R13, R12 ;  /* 0x0000000c000d7305 */ /* 0x0002e2000021f000 */
[----:B0-----:R-:W-:-:S07]  /*0200*/  IADD3 R19, PT, PT, RZ, -R5, RZ ;  /* 0x80000005ff137210 */ /* 0x001fce0007ffe0ff */
[----:B------:R-:W0:Y:S01]  /*0210*/  I2F.RP R16, R10 ;  /* 0x0000000a00107306 */ /* 0x000e220000209400 */
[----:B-1----:R-:W-:Y:S02]  /*0220*/  HFMA2 R12, -RZ, RZ, 0, 0 ;  /* 0x00000000ff0c7431 */ /* 0x002fe400000001ff */
[----:B------:R-:W-:Y:S01]  /*0230*/  IMAD R19, R19, R2, RZ ;  /* 0x0000000213137224 */ /* 0x000fe200078e02ff */
[----:B---3--:R-:W-:-:S04]  /*0240*/  IADD3 R4, PT, PT, RZ, -R13, RZ ;  /* 0x8000000dff047210 */ /* 0x008fc80007ffe0ff */
[----:B------:R1:W3:Y:S01]  /*0250*/  MUFU.RCP R17, R14 ;  /* 0x0000000e00117308 */ /* 0x0002e20000001000 */
[----:B------:R-:W-:Y:S01]  /*0260*/  IMAD R15, R4, R7, RZ ;  /* 0x00000007040f7224 */ /* 0x000fe200078e02ff */
[----:B------:R-:W-:-:S03]  /*0270*/  IABS R4, R6 ;  /* 0x0000000600047213 */ /* 0x000fc60000000000 */
[----:B------:R-:W-:Y:S01]  /*0280*/  IMAD.HI.U32 R12, R13, R15, R12 ;  /* 0x0000000f0d0c7227 */ /* 0x000fe200078e000c */
[----:B------:R-:W-:Y:S02]  /*0290*/  IABS R13, R0 ;  /* 0x00000000000d7213 */ /* 0x000fe40000000000 */
[----:B0-----:R-:W-:Y:S01]  /*02a0*/  MUFU.RCP R16, R16 ;  /* 0x0000001000107308 */ /* 0x001fe20000001000 */
[----:B------:R-:W-:Y:S02]  /*02b0*/  IADD3 R15, PT, PT, RZ, -R4, RZ ;  /* 0x80000004ff0f7210 */ /* 0x000fe40007ffe0ff */
[----:B------:R-:W-:Y:S01]  /*02c0*/  MOV R4, RZ ;  /* 0x000000ff00047202 */ /* 0x000fe20000000f00 */
[----:B-1----:R-:W-:Y:S01]  /*02d0*/  IMAD.HI.U32 R14, R12, R13, RZ ;  /* 0x0000000d0c0e7227 */ /* 0x002fe200078e00ff */
[----:B---3--:R-:W-:-:S03]  /*02e0*/  IADD3 R17, PT, PT, R17, 0xffffffe, RZ ;  /* 0x0ffffffe11117810 */ /* 0x008fc60007ffe0ff */
[----:B------:R-:W-:Y:S02]  /*02f0*/  IMAD.HI.U32 R12, R5, R19, R4 ;  /* 0x00000013050c7227 */ /* 0x000fe400078e0004 */
[----:B------:R-:W0:Y:S02]  /*0300*/  F2I.FTZ.U32.TRUNC.NTZ R5, R17 ;  /* 0x0000001100057305 */ /* 0x000e24000021f000 */
[----:B------:R-:W-:Y:S02]  /*0310*/  IMAD R4, R14, R15, R13 ;  /* 0x0000000f0e047224 */ /* 0x000fe400078e020d */
[----:B------:R-:W-:-:S03]  /*0320*/  IMAD.HI.U32 R15, R12, R13, RZ ;  /* 0x0000000d0c0f7227 */ /* 0x000fc600078e00ff */
[----:B------:R-:W-:Y:S02]  /*0330*/  ISETP.GT.U32.AND P1, PT, R7, R4, PT ;  /* 0x000000040700720c */ /* 0x000fe40003f24070 */
[----:B------:R-:W-:-:S05]  /*0340*/  IADD3 R19, PT, PT, -R15, RZ, RZ ;  /* 0x000000ff0f137210 */ /* 0x000fca0007ffe1ff */
[----:B------:R-:W-:Y:S01]  /*0350*/  IMAD R19, R2, R19, R13 ;  /* 0x0000001302137224 */ /* 0x000fe200078e020d */
[----:B0-----:R-:W-:-:S04]  /*0360*/  IADD3 R17, PT, PT, RZ, -R5, RZ ;  /* 0x80000005ff117210 */ /* 0x001fc80007ffe0ff */
[----:B------:R-:W-:Y:S02]  /*0370*/  ISETP.GT.U32.AND P4, PT, R2, R19, PT ;  /* 0x000000130200720c */ /* 0x000fe40003f84070 */
[-C--:B------:R-:W-:Y:S01]  /*0380*/  @!P1 IADD3 R4, PT, PT, R4, -R7.reuse, RZ ;  /* 0x8000000704049210 */ /* 0x080fe20007ffe0ff */
[----:B------:R-:W-:Y:S01]  /*0390*/  IMAD R17, R17, R8, RZ ;  /* 0x0000000811117224 */ /* 0x000fe200078e02ff */
[----:B------:R-:W-:Y:S02]  /*03a0*/  @!P1 IADD3 R14, PT, PT, R14, 0x1, RZ ;  /* 0x000000010e0e9810 */ /* 0x000fe40007ffe0ff */
[----:B------:R-:W-:Y:S02]  /*03b0*/  ISETP.GE.U32.AND P0, PT, R4, R7, PT ;  /* 0x000000070400720c */ /* 0x000fe40003f06070 */
[----:B------:R-:W-:Y:S02]  /*03c0*/  IADD3 R7, PT, PT, R16, 0xffffffe, RZ ;  /* 0x0ffffffe10077810 */ /* 0x000fe40007ffe0ff */
[----:B------:R-:W-:-:S02]  /*03d0*/  LOP3.LUT R4, R0, R6, RZ, 0x3c, !PT ;  /* 0x0000000600047212 */ /* 0x000fc400078e3cff */
[----:B------:R-:W-:Y:S02]  /*03e0*/  ISETP.NE.AND P1, PT, R6, RZ, PT ;  /* 0x000000ff0600720c */ /* 0x000fe40003f25270 */
[----:B------:R-:W-:Y:S01]  /*03f0*/  ISETP.GE.AND P3, PT, R4, RZ, PT ;  /* 0x000000ff0400720c */ /* 0x000fe20003f66270 */
[----:B------:R-:W0:Y:S01]  /*0400*/  F2I.FTZ.U32.TRUNC.NTZ R7, R7 ;  /* 0x0000000700077305 */ /* 0x000e22000021f000 */
[-C--:B------:R-:W-:Y:S02]  /*0410*/  @!P4 IADD3 R19, PT, PT, R19, -R2.reuse, RZ ;  /* 0x800000021313c210 */ /* 0x080fe40007ffe0ff */
[----:B------:R-:W-:Y:S02]  /*0420*/  LOP3.LUT R4, R0, R9, RZ, 0x3c, !PT ;  /* 0x0000000900047212 */ /* 0x000fe400078e3cff */
[----:B------:R-:W-:Y:S02]  /*0430*/  ISETP.GE.U32.AND P2, PT, R19, R2, PT ;  /* 0x000000021300720c */ /* 0x000fe40003f46070 */
[----:B------:R-:W-:Y:S01]  /*0440*/  ISETP.GE.AND P5, PT, R4, RZ, PT ;  /* 0x000000ff0400720c */ /* 0x000fe20003fa6270 */
[----:B------:R-:W-:Y:S01]  /*0450*/  HFMA2 R4, -RZ, RZ, 0, 0 ;  /* 0x00000000ff047431 */ /* 0x000fe200000001ff */
[----:B------:R-:W-:-:S02]  /*0460*/  @P0 IADD3 R14, PT, PT, R14, 0x1, RZ ;  /* 0x000000010e0e0810 */ /* 0x000fc40007ffe0ff */
[----:B------:R-:W-:Y:S02]  /*0470*/  @!P4 IADD3 R15, PT, PT, R15, 0x1, RZ ;  /* 0x000000010f0fc810 */ /* 0x000fe40007ffe0ff */
[----:B------:R-:W-:Y:S02]  /*0480*/  @!P3 IADD3 R14, PT, PT, -R14, RZ, RZ ;  /* 0x000000ff0e0eb210 */ /* 0x000fe40007ffe1ff */
[----:B------:R-:W-:Y:S01]  /*0490*/  @!P1 LOP3.LUT R14, RZ, R6, RZ, 0x33, !PT ;  /* 0x00000006ff0e9212 */ /* 0x000fe200078e33ff */
[----:B------:R-:W-:Y:S01]  /*04a0*/  HFMA2 R6, -RZ, RZ, 0, 0 ;  /* 0x00000000ff067431 */ /* 0x000fe200000001ff */
[----:B0-----:R-:W-:Y:S01]  /*04b0*/  IADD3 R19, PT, PT, RZ, -R7, RZ ;  /* 0x80000007ff137210 */ /* 0x001fe20007ffe0ff */
[----:B------:R-:W-:Y:S01]  /*04c0*/  IMAD.HI.U32 R5, R5, R17, R4 ;  /* 0x0000001105057227 */ /* 0x000fe200078e0004 */
[----:B------:R-:W-:Y:S02]  /*04d0*/  @P2 IADD3 R15, PT, PT, R15, 0x1, RZ ;  /* 0x000000010f0f2810 */ /* 0x000fe40007ffe0ff */
[----:B------:R-:W-:Y:S01]  /*04e0*/  IABS R16, R14 ;  /* 0x0000000e00107213 */ /* 0x000fe20000000000 */
[----:B------:R-:W-:Y:S01]  /*04f0*/  IMAD R19, R19, R10, RZ ;  /* 0x0000000a13137224 */ /* 0x000fe200078e02ff */
[----:B------:R-:W-:-:S02]  /*0500*/  MOV R17, R15 ;  /* 0x0000000f00117202 */ /* 0x000fc40000000f00 */
[----:B------:R-:W-:Y:S01]  /*0510*/  ISETP.NE.AND P0, PT, R9, RZ, PT ;  /* 0x000000ff0900720c */ /* 0x000fe20003f05270 */
[----:B------:R-:W-:Y:S01]  /*0520*/  IMAD.HI.U32 R15, R5, R16, RZ ;  /* 0x00000010050f7227 */ /* 0x000fe200078e00ff */
[----:B------:R-:W-:Y:S02]  /*0530*/  LOP3.LUT R4, RZ, R9, RZ, 0x33, !PT ;  /* 0x00000009ff047212 */ /* 0x000fe400078e33ff */
[----:B------:R-:W-:Y:S01]  /*0540*/  @!P5 IADD3 R17, PT, PT, -R17, RZ, RZ ;  /* 0x000000ff1111d210 */ /* 0x000fe20007ffe1ff */
[----:B------:R-:W-:Y:S01]  /*0550*/  IMAD.HI.U32 R6, R7, R19, R6 ;  /* 0x0000001307067227 */ /* 0x000fe200078e0006 */
[----:B------:R-:W-:Y:S02]  /*0560*/  IADD3 R7, PT, PT, -R15, RZ, RZ ;  /* 0x000000ff0f077210 */ /* 0x000fe40007ffe1ff */
[----:B------:R-:W-:Y:S02]  /*0570*/  MOV R15, R18 ;  /* 0x00000012000f7202 */ /* 0x000fe40000000f00 */
[----:B------:R-:W-:Y:S01]  /*0580*/  SEL R5, R4, R17, !P0 ;  /* 0x0000001104057207 */ /* 0x000fe20004000000 */
[----:B------:R-:W-:Y:S01]  /*0590*/  IMAD.HI.U32 R6, R6, R13, RZ ;  /* 0x0000000d06067227 */ /* 0x000fe200078e00ff */
[----:B------:R-:W-:-:S02]  /*05a0*/  ISETP.GE.AND P2, PT, R14, RZ, PT ;  /* 0x000000ff0e00720c */ /* 0x000fc40003f46270 */
[----:B------:R-:W-:Y:S01]  /*05b0*/  IABS R17, R5 ;  /* 0x0000000500117213 */ /* 0x000fe20000000000 */
[----:B------:R-:W-:Y:S02]  /*05c0*/  IMAD R13, R6, R15, R13 ;  /* 0x0000000f060d7224 */ /* 0x000fe400078e020d */
[----:B------:R-:W-:Y:S02]  /*05d0*/  IMAD R7, R8, R7, R16 ;  /* 0x0000000708077224 */ /* 0x000fe400078e0210 */
[----:B------:R-:W-:Y:S01]  /*05e0*/  IMAD.HI.U32 R12, R12, R17, RZ ;  /* 0x000000110c0c7227 */ /* 0x000fe200078e00ff */
[----:B------:R-:W-:Y:S02]  /*05f0*/  ISETP.GT.U32.AND P3, PT, R10, R13, PT ;  /* 0x0000000d0a00720c */ /* 0x000fe40003f64070 */
[----:B------:R-:W-:Y:S02]  /*0600*/  ISETP.GT.U32.AND P1, PT, R8, R7, PT ;  /* 0x000000070800720c */ /* 0x000fe40003f24070 */
[----:B------:R-:W-:-:S05]  /*0610*/  IADD3 R12, PT, PT, -R12, RZ, RZ ;  /* 0x000000ff0c0c7210 */ /* 0x000fca0007ffe1ff */
[----:B------:R-:W-:-:S04]  /*0620*/  IMAD R15, R2, R12, R17 ;  /* 0x0000000c020f7224 */ /* 0x000fc800078e0211 */
[----:B------:R-:W-:Y:S02]  /*0630*/  @!P3 IADD3 R13, PT, PT, R13, -R10, RZ ;  /* 0x8000000a0d0db210 */ /* 0x000fe40007ffe0ff */
[----:B------:R-:W-:Y:S02]  /*0640*/  @!P1 IADD3 R7, PT, PT, R7, -R8, RZ ;  /* 0x8000000807079210 */ /* 0x000fe40007ffe0ff */
[----:B------:R-:W-:Y:S02]  /*0650*/  ISETP.GT.U32.AND P6, PT, R2, R15, PT ;  /* 0x0000000f0200720c */ /* 0x000fe40003fc4070 */
[----:B------:R-:W-:Y:S02]  /*0660*/  ISETP.GE.U32.AND P4, PT, R13, R10, PT ;  /* 0x0000000a0d00720c */ /* 0x000fe40003f86070 */
[----:B------:R-:W-:Y:S02]  /*0670*/  ISETP.GT.U32.AND P5, PT, R8, R7, PT ;  /* 0x000000070800720c */ /* 0x000fe40003fa4070 */
[----:B------:R-:W-:-:S02]  /*0680*/  LOP3.LUT R10, R0, R11, RZ, 0x3c, !PT ;  /* 0x0000000b000a7212 */ /* 0x000fc400078e3cff */
[----:B------:R-:W-:Y:S02]  /*0690*/  @!P3 IADD3 R6, PT, PT, R6, 0x1, RZ ;  /* 0x000000010606b810 */ /* 0x000fe40007ffe0ff */
[----:B------:R-:W-:Y:S01]  /*06a0*/  ISETP.GE.AND P1, PT, R10, RZ, PT ;  /* 0x000000ff0a00720c */ /* 0x000fe20003f26270 */
[----:B------:R-:W-:Y:S01]  /*06b0*/  HFMA2 R10, -RZ, RZ, 0, 0 ;  /* 0x00000000ff0a7431 */ /* 0x000fe200000001ff */
[----:B------:R-:W-:Y:S02]  /*06c0*/  ISETP.NE.AND P3, PT, R11, RZ, PT ;  /* 0x000000ff0b00720c */ /* 0x000fe40003f65270 */
[----:B------:R-:W-:Y:S02]  /*06d0*/  @!P6 IADD3 R15, PT, PT, R15, -R2, RZ ;  /* 0x800000020f0fe210 */ /* 0x000fe40007ffe0ff */
[----:B------:R-:W-:Y:S02]  /*06e0*/  @P4 IADD3 R6, PT, PT, R6, 0x1, RZ ;  /* 0x0000000106064810 */ /* 0x000fe40007ffe0ff */
[----:B------:R-:W-:-:S02]  /*06f0*/  ISETP.NE.AND P4, PT, R3, RZ, PT ;  /* 0x000000ff0300720c */ /* 0x000fc40003f85270 */
[----:B------:R-:W-:Y:S02]  /*0700*/  @!P5 IADD3 R7, PT, PT, R7, -R8, RZ ;  /* 0x800000080707d210 */ /* 0x000fe40007ffe0ff */
[----:B------:R-:W-:Y:S02]  /*0710*/  ISETP.GT.U32.AND P5, PT, R2, R15, PT ;  /* 0x0000000f0200720c */ /* 0x000fe40003fa4070 */
[----:B------:R-:W-:Y:S02]  /*0720*/  @!P1 IADD3 R6, PT, PT, -R6, RZ, RZ ;  /* 0x000000ff06069210 */ /* 0x000fe40007ffe1ff */
[----:B------:R-:W-:Y:S02]  /*0730*/  ISETP.GE.AND P1, PT, R5, RZ, PT ;  /* 0x000000ff0500720c */ /* 0x000fe40003f26270 */
[----:B------:R-:W-:Y:S02]  /*0740*/  @!P2 IADD3 R7, PT, PT, -R7, RZ, RZ ;  /* 0x000000ff0707a210 */ /* 0x000fe40007ffe1ff */
[----:B------:R-:W-:-:S02]  /*0750*/  @!P3 LOP3.LUT R6, RZ, R11, RZ, 0x33, !PT ;  /* 0x0000000bff06b212 */ /* 0x000fc400078e33ff */
[----:B------:R-:W-:-:S03]  /*0760*/  @!P4 LOP3.LUT R7, RZ, R3, RZ, 0x33, !PT ;  /* 0x00000003ff07c212 */ /* 0x000fc600078e33ff */
[----:B------:R-:W-:Y:S01]  /*0770*/  @!P5 IADD3 R15, PT, PT, R15, -R2, RZ ;  /* 0x800000020f0fd210 */ /* 0x000fe20007ffe0ff */
[----:B------:R-:W-:Y:S02]  /*0780*/  IMAD R2, R9, UR9, RZ ;  /* 0x0000000909027c24 */ /* 0x000fe4000f8e02ff */
[----:B------:R-:W-:Y:S01]  /*0790*/  IMAD R3, R6, R3, R7 ;  /* 0x0000000306037224 */ /* 0x000fe200078e0207 */
[----:B------:R-:W-:Y:S02]  /*07a0*/  @!P1 IADD3 R15, PT, PT, -R15, RZ, RZ ;  /* 0x000000ff0f0f9210 */ /* 0x000fe40007ffe1ff */
[----:B------:R-:W-:Y:S01]  /*07b0*/  IADD3 R7, PT, PT, -R5, RZ, RZ ;  /* 0x000000ff05077210 */ /* 0x000fe20007ffe1ff */
[----:B------:R-:W-:Y:S01]  /*07c0*/  IMAD R2, R3, R2, RZ ;  /* 0x0000000203027224 */ /* 0x000fe200078e02ff */
[----:B------:R-:W-:-:S03]  /*07d0*/  SEL R6, R4, R15, !P0 ;  /* 0x0000000f04067207 */ /* 0x000fc60004000000 */
[----:B------:R-:W-:Y:S02]  /*07e0*/  IMAD R7, R9, R7, R0 ;  /* 0x0000000709077224 */ /* 0x000fe400078e0200 */
[--C-:B------:R-:W-:Y:S02]  /*07f0*/  IMAD R6, R6, UR9, R2.reuse ;  /* 0x0000000906067c24 */ /* 0x100fe4000f8e0202 */
[----:B------:R-:W-:Y:S01]  /*0800*/  IMAD R7, R7, UR9, R2 ;  /* 0x0000000907077c24 */ /* 0x000fe2000f8e0202 */
[----:B--2---:R-:W-:Y:S06]  /*0810*/  BRA.U !UP0, `(.L_x_89) ;  /* 0x0000000d08447547 */ /* 0x004fec000b800000 */
[----:B------:R-:W-:Y:S01]  /*0820*/  UISETP.GE.U32.AND UP1, UPT, UR9, 0x10, UPT ;  /* 0x000000100900788c */ /* 0x000fe2000bf26070 */
[----:B------:R-:W-:Y:S01]  /*0830*/  MOV R10, RZ ;  /* 0x000000ff000a7202 */ /* 0x000fe20000000f00 */
[----:B------:R-:W-:Y:S01]  /*0840*/  ULOP3.LUT UR10, UR9, 0xf, URZ, 0xc0, !UPT ;  /* 0x0000000f090a7892 */ /* 0x000fe2000f8ec0ff */
[----:B------:R-:W-:-:S03]  /*0850*/  UMOV UR4, URZ ;  /* 0x000000ff00047c82 */ /* 0x000fc60008000000 */
[----:B------:R-:W-:-:S03]  /*0860*/  UISETP.NE.AND UP0, UPT, UR10, URZ, UPT ;  /* 0x000000ff0a00728c */ /* 0x000fc6000bf05270 */
[----:B------:R-:W-:Y:S08]  /*0870*/  BRA.U !UP1, `(.L_x_90) ;  /* 0x0000000509947547 */ /* 0x000ff0000b800000 */
[----:B------:R-:W0:Y:S01]  /*0880*/  LDCU.128 UR12, c[0x0][0x380] ;  /* 0x00007000ff0c77ac */ /* 0x000e220008000c00 */
[----:B------:R-:W-:Y:S02]  /*0890*/  MOV R10, RZ ;  /* 0x000000ff000a7202 */ /* 0x000fe40000000f00 */
[----:B------:R-:W-:Y:S01]  /*08a0*/  MOV R8, R7 ;  /* 0x0000000700087202 */ /* 0x000fe20000000f00 */
[----:B------:R-:W-:Y:S01]  /*08b0*/  ULOP3.LUT UR4, UR9, 0x7ffffff0, URZ, 0xc0, !UPT ;  /* 0x7ffffff009047892 */ /* 0x000fe2000f8ec0ff */
[----:B------:R-:W-:-:S03]  /*08c0*/  MOV R9, R6 ;  /* 0x0000000600097202 */ /* 0x000fc60000000f00 */
[----:B------:R-:W-:Y:S02]  /*08d0*/  UIADD3 UR11, UPT, UPT, -UR4, URZ, URZ ;  /* 0x000000ff040b7290 */ /* 0x000fe4000fffe1ff */
[----:B0-----:R-:W-:Y:S02]  /*08e0*/  UIADD3 UR7, UP1, UPT, UR12, 0x10, URZ ;  /* 0x000000100c077890 */ /* 0x001fe4000ff3e0ff */
[----:B------:R-:W-:Y:S02]  /*08f0*/  UIADD3 UR5, UP2, UPT, UR14, 0x10, URZ ;  /* 0x000000100e057890 */ /* 0x000fe4000ff5e0ff */
[----:B------:R-:W-:Y:S02]  /*0900*/  UIADD3.X UR8, UPT, UPT, URZ, UR13, URZ, UP1, !UPT ;  /* 0x0000000dff087290 */ /* 0x000fe40008ffe4ff */
[----:B------:R-:W-:-:S12]  /*0910*/  UIADD3.X UR6, UPT, UPT, URZ, UR15, URZ, UP2, !UPT ;  /* 0x0000000fff067290 */ /* 0x000fd800097fe4ff */
.L_x_91:
[----:B------:R-:W-:Y:S02]  /*0920*/  MOV R4, UR7 ;  /* 0x0000000700047c02 */ /* 0x000fe40008000f00 */
[----:B------:R-:W-:Y:S02]  /*0930*/  MOV R5, UR8 ;  /* 0x0000000800057c02 */ /* 0x000fe40008000f00 */
[----:B------:R-:W-:Y:S02]  /*0940*/  MOV R2, UR5 ;  /* 0x0000000500027c02 */ /* 0x000fe40008000f00 */
[----:B------:R-:W-:Y:S01]  /*0950*/  MOV R3, UR6 ;  /* 0x0000000600037c02 */ /* 0x000fe20008000f00 */
[----:B------:R-:W-:-:S04]  /*0960*/  IMAD.WIDE R4, R9, 0x2, R4 ;  /* 0x0000000209047825 */ /* 0x000fc800078e0204 */
[----:B------:R-:W-:Y:S01]  /*0970*/  IMAD.WIDE R2, R8, 0x2, R2 ;  /* 0x0000000208027825 */ /* 0x000fe200078e0202 */
[----:B------:R-:W2:Y:S04]  /*0980*/  LDG.E.U16.CONSTANT R16, desc[UR16][R4.64+-0x10] ;  /* 0xfffff01004107981 */ /* 0x000ea8000c1e9500 */
[----:B------:R-:W3:Y:S04]  /*0990*/  LDG.E.U16.CONSTANT R22, desc[UR16][R2.64+-0x10] ;  /* 0xfffff01002167981 */ /* 0x000ee8000c1e9500 */
[----:B------:R-:W4:Y:S04]  /*09a0*/  LDG.E.U16.CONSTANT R23, desc[UR16][R4.64+-0xe] ;  /* 0xfffff21004177981 */ /* 0x000f28000c1e9500 */
[----:B------:R-:W5:Y:S04]  /*09b0*/  LDG.E.U16.CONSTANT R24, desc[UR16][R2.64+-0xe] ;  /* 0xfffff21002187981 */ /* 0x000f68000c1e9500 */
        /* <DEDUP_REMOVED lines=11> */
[----:B------:R-:W5:Y:S01]  /*0a70*/  LDG.E.U16.CONSTANT R28, desc[UR16][R2.64+0xe] ;  /* 0x00000e10021c7981 */ /* 0x000f62000c1e9500 */
[----:B--2---:R-:W-:-:S02]  /*0a80*/  HADD2.F32 R17, -RZ, R16.H0_H0 ;  /* 0x20000010ff117230 */ /* 0x004fc40000004100 */
[----:B---3--:R-:W-:Y:S02]  /*0a90*/  HADD2.F32 R22, -RZ, R22.H0_H0 ;  /* 0x20000016ff167230 */ /* 0x008fe40000004100 */
[----:B----4-:R-:W-:-:S03]  /*0aa0*/  HADD2.F32 R16, -RZ, R23.H0_H0 ;  /* 0x20000017ff107230 */ /* 0x010fc60000004100 */
[----:B------:R-:W-:Y:S02]  /*0ab0*/  FFMA R17, R17, R22, R10 ;  /* 0x0000001611117223 */ /* 0x000fe4000000000a */
[----:B------:R-:W2:Y:S01]  /*0ac0*/  LDG.E.U16.CONSTANT R10, desc[UR16][R4.64+-0x2] ;  /* 0xfffffe10040a7981 */ /* 0x000ea2000c1e9500 */
[----:B-----5:R-:W-:Y:S02]  /*0ad0*/  HADD2.F32 R24, -RZ, R24.H0_H0 ;  /* 0x20000018ff187230 */ /* 0x020fe40000004100 */
[----:B------:R-:W-:-:S03]  /*0ae0*/  HADD2.F32 R25, -RZ, R25.H0_H0 ;  /* 0x20000019ff197230 */ /* 0x000fc60000004100 */
[----:B------:R-:W-:Y:S01]  /*0af0*/  FFMA R16, R16, R24, R17 ;  /* 0x0000001810107223 */ /* 0x000fe20000000011 */
[----:B------:R-:W-:-:S05]  /*0b00*/  HADD2.F32 R11, -RZ, R11.H0_H0 ;  /* 0x2000000bff0b7230 */ /* 0x000fca0000004100 */
[----:B------:R-:W-:Y:S02]  /*0b10*/  FFMA R16, R25, R11, R16 ;  /* 0x0000000b19107223 */ /* 0x000fe40000000010 */
[----:B------:R-:W3:Y:S01]  /*0b20*/  LDG.E.U16.CONSTANT R11, desc[UR16][R2.64+-0x2] ;  /* 0xfffffe10020b7981 */ /* 0x000ee2000c1e9500 */
[----:B------:R-:W-:Y:S02]  /*0b30*/  HADD2.F32 R17, -RZ, R13.H0_H0 ;  /* 0x2000000dff117230 */ /* 0x000fe40000004100 */
[----:B------:R-:W-:Y:S01]  /*0b40*/  HADD2.F32 R22, -RZ, R12.H0_H0 ;  /* 0x2000000cff167230 */ /* 0x000fe20000004100 */
[----:B------:R-:W4:Y:S01]  /*0b50*/  LDG.E.U16.CONSTANT R13, desc[UR16][R2.64] ;  /* 0x00000010020d7981 */ /* 0x000f22000c1e9500 */
[----:B------:R-:W-:-:S03]  /*0b60*/  HADD2.F32 R23, -RZ, R14.H0_H0 ;  /* 0x2000000eff177230 */ /* 0x000fc60000004100 */
[----:B------:R-:W5:Y:S01]  /*0b70*/  LDG.E.U16.CONSTANT R12, desc[UR16][R4.64] ;  /* 0x00000010040c7981 */ /* 0x000f62000c1e9500 */
[----:B------:R-:W-:Y:S02]  /*0b80*/  HADD2.F32 R15, -RZ, R15.H0_H0 ;  /* 0x2000000fff0f7230 */ /* 0x000fe40000004100 */
[----:B------:R-:W-:Y:S02]  /*0b90*/  FFMA R22, R17, R22, R16 ;  /* 0x0000001611167223 */ /* 0x000fe40000000010 */
[----:B------:R-:W5:Y:S04]  /*0ba0*/  LDG.E.U16.CONSTANT R17, desc[UR16][R4.64+0x2] ;  /* 0x0000021004117981 */ /* 0x000f68000c1e9500 */
[----:B------:R-:W5:Y:S01]  /*0bb0*/  LDG.E.U16.CONSTANT R16, desc[UR16][R2.64+0x2] ;  /* 0x0000021002107981 */ /* 0x000f62000c1e9500 */
[----:B------:R-:W-:Y:S01]  /*0bc0*/  FFMA R22, R23, R15, R22 ;  /* 0x0000000f17167223 */ /* 0x000fe20000000016 */
[----:B------:R-:W-:-:S02]  /*0bd0*/  HADD2.F32 R23, -RZ, R18.H0_H0 ;  /* 0x20000012ff177230 */ /* 0x000fc40000004100 */
[----:B------:R-:W5:Y:S01]  /*0be0*/  LDG.E.U16.CONSTANT R15, desc[UR16][R4.64+0x4] ;  /* 0x00000410040f7981 */ /* 0x000f62000c1e9500 */
[----:B------:R-:W-:-:S03]  /*0bf0*/  HADD2.F32 R24, -RZ, R19.H0_H0 ;  /* 0x20000013ff187230 */ /* 0x000fc60000004100 */
[----:B------:R-:W5:Y:S01]  /*0c00*/  LDG.E.U16.CONSTANT R14, desc[UR16][R2.64+0x4] ;  /* 0x00000410020e7981 */ /* 0x000f62000c1e9500 */
[----:B------:R-:W-:-:S03]  /*0c10*/  HADD2.F32 R25, -RZ, R20.H0_H0 ;  /* 0x20000014ff197230 */ /* 0x000fc60000004100 */
[----:B------:R-:W5:Y:S01]  /*0c20*/  LDG.E.U16.CONSTANT R19, desc[UR16][R4.64+0x6] ;  /* 0x0000061004137981 */ /* 0x000f62000c1e9500 */
[----:B------:R-:W-:-:S03]  /*0c30*/  HADD2.F32 R26, -RZ, R21.H0_H0 ;  /* 0x20000015ff1a7230 */ /* 0x000fc60000004100 */
[----:B------:R-:W5:Y:S01]  /*0c40*/  LDG.E.U16.CONSTANT R18, desc[UR16][R2.64+0x6] ;  /* 0x0000061002127981 */ /* 0x000f62000c1e9500 */
[----:B------:R-:W-:-:S03]  /*0c50*/  FFMA R22, R23, R24, R22 ;  /* 0x0000001817167223 */ /* 0x000fc60000000016 */
[----:B------:R-:W5:Y:S01]  /*0c60*/  LDG.E.U16.CONSTANT R20, desc[UR16][R4.64+0x8] ;  /* 0x0000081004147981 */ /* 0x000f62000c1e9500 */
[----:B------:R-:W-:-:S03]  /*0c70*/  FFMA R26, R25, R26, R22 ;  /* 0x0000001a191a7223 */ /* 0x000fc60000000016 */
[----:B------:R-:W5:Y:S04]  /*0c80*/  LDG.E.U16.CONSTANT R21, desc[UR16][R2.64+0x8] ;  /* 0x0000081002157981 */ /* 0x000f68000c1e9500 */
[----:B------:R-:W5:Y:S04]  /*0c90*/  LDG.E.U16.CONSTANT R25, desc[UR16][R4.64+0xa] ;  /* 0x00000a1004197981 */ /* 0x000f68000c1e9500 */
[----:B------:R-:W5:Y:S04]  /*0ca0*/  LDG.E.U16.CONSTANT R24, desc[UR16][R2.64+0xa] ;  /* 0x00000a1002187981 */ /* 0x000f68000c1e9500 */
[----:B------:R-:W5:Y:S04]  /*0cb0*/  LDG.E.U16.CONSTANT R23, desc[UR16][R4.64+0xc] ;  /* 0x00000c1004177981 */ /* 0x000f68000c1e9500 */
[----:B------:R0:W5:Y:S01]  /*0cc0*/  LDG.E.U16.CONSTANT R22, desc[UR16][R2.64+0xc] ;  /* 0x00000c1002167981 */ /* 0x000162000c1e9500 */
[----:B------:R-:W-:-:S04]  /*0cd0*/  UIADD3 UR11, UPT, UPT, UR11, 0x10, URZ ;  /* 0x000000100b0b7890 */ /* 0x000fc8000fffe0ff */
[----:B------:R-:W-:Y:S01]  /*0ce0*/  UISETP.NE.AND UP1, UPT, UR11, URZ, UPT ;  /* 0x000000ff0b00728c */ /* 0x000fe2000bf25270 */
[----:B------:R-:W-:Y:S02]  /*0cf0*/  HADD2.F32 R27, -RZ, R27.H0_H0 ;  /* 0x2000001bff1b7230 */ /* 0x000fe40000004100 */
[----:B------:R-:W-:Y:S01]  /*0d00*/  HADD2.F32 R28, -RZ, R28.H0_H0 ;  /* 0x2000001cff1c7230 */ /* 0x000fe20000004100 */
[----:B------:R-:W-:Y:S02]  /*0d10*/  IADD3 R9, PT, PT, R9, 0x10, RZ ;  /* 0x0000001009097810 */ /* 0x000fe40007ffe0ff */
[----:B------:R-:W-:Y:S01]  /*0d20*/  IADD3 R8, PT, PT, R8, 0x10, RZ ;  /* 0x0000001008087810 */ /* 0x000fe20007ffe0ff */
[----:B--2---:R-:W-:Y:S02]  /*0d30*/  HADD2.F32 R29, -RZ, R10.H0_H0 ;  /* 0x2000000aff1d7230 */ /* 0x004fe40000004100 */
[----:B---3--:R-:W-:Y:S02]  /*0d40*/  HADD2.F32 R11, -RZ, R11.H0_H0 ;  /* 0x2000000bff0b7230 */ /* 0x008fe40000004100 */
[----:B----4-:R-:W-:-:S03]  /*0d50*/  HADD2.F32 R13, -RZ, R13.H0_H0 ;  /* 0x2000000dff0d7230 */ /* 0x010fc60000004100 */
[----:B------:R-:W-:Y:S01]  /*0d60*/  FFMA R11, R29, R11, R26 ;  /* 0x0000000b1d0b7223 */ /* 0x000fe2000000001a */
[----:B-----5:R-:W-:Y:S02]  /*0d70*/  HADD2.F32 R12, -RZ, R12.H0_H0 ;  /* 0x2000000cff0c7230 */ /* 0x020fe40000004100 */
[----:B------:R-:W-:-:S03]  /*0d80*/  HADD2.F32 R10, -RZ, R17.H0_H0 ;  /* 0x20000011ff0a7230 */ /* 0x000fc60000004100 */
[----:B------:R-:W-:Y:S01]  /*0d90*/  FFMA R11, R12, R13, R11 ;  /* 0x0000000d0c0b7223 */ /* 0x000fe2000000000b */
[----:B------:R-:W-:Y:S02]  /*0da0*/  HADD2.F32 R16, -RZ, R16.H0_H0 ;  /* 0x20000010ff107230 */ /* 0x000fe40000004100 */
[----:B------:R-:W-:-:S03]  /*0db0*/  HADD2.F32 R15, -RZ, R15.H0_H0 ;  /* 0x2000000fff0f7230 */ /* 0x000fc60000004100 */
[----:B------:R-:W-:Y:S01]  /*0dc0*/  FFMA R10, R10, R16, R11 ;  /* 0x000000100a0a7223 */ /* 0x000fe2000000000b */
[----:B------:R-:W-:Y:S02]  /*0dd0*/  HADD2.F32 R14, -RZ, R14.H0_H0 ;  /* 0x2000000eff0e7230 */ /* 0x000fe40000004100 */
[----:B------:R-:W-:-:S03]  /*0de0*/  HADD2.F32 R19, -RZ, R19.H0_H0 ;  /* 0x20000013ff137230 */ /* 0x000fc60000004100 */
[----:B------:R-:W-:Y:S01]  /*0df0*/  FFMA R10, R15, R14, R10 ;  /* 0x0000000e0f0a7223 */ /* 0x000fe2000000000a */
[----:B------:R-:W-:Y:S02]  /*0e00*/  HADD2.F32 R18, -RZ, R18.H0_H0 ;  /* 0x20000012ff127230 */ /* 0x000fe40000004100 */
[----:B0-----:R-:W-:-:S03]  /*0e10*/  HADD2.F32 R3, -RZ, R20.H0_H0 ;  /* 0x20000014ff037230 */ /* 0x001fc60000004100 */
[----:B------:R-:W-:Y:S01]  /*0e20*/  FFMA R10, R19, R18, R10 ;  /* 0x00000012130a7223 */ /* 0x000fe2000000000a */
[----:B------:R-:W-:Y:S02]  /*0e30*/  HADD2.F32 R21, -RZ, R21.H0_H0 ;  /* 0x20000015ff157230 */ /* 0x000fe40000004100 */
[----:B------:R-:W-:-:S03]  /*0e40*/  HADD2.F32 R2, -RZ, R25.H0_H0 ;  /* 0x20000019ff027230 */ /* 0x000fc60000004100 */
[----:B------:R-:W-:Y:S01]  /*0e50*/  FFMA R3, R3, R21, R10 ;  /* 0x0000001503037223 */ /* 0x000fe2000000000a */
[----:B------:R-:W-:Y:S02]  /*0e60*/  HADD2.F32 R24, -RZ, R24.H0_H0 ;  /* 0x20000018ff187230 */ /* 0x000fe40000004100 */
[----:B------:R-:W-:-:S03]  /*0e70*/  HADD2.F32 R23, -RZ, R23.H0_H0 ;  /* 0x20000017ff177230 */ /* 0x000fc60000004100 */
[----:B------:R-:W-:Y:S01]  /*0e80*/  FFMA R2, R2, R24, R3 ;  /* 0x0000001802027223 */ /* 0x000fe20000000003 */
[----:B------:R-:W-:-:S05]  /*0e90*/  HADD2.F32 R22, -RZ, R22.H0_H0 ;  /* 0x20000016ff167230 */ /* 0x000fca0000004100 */
[----:B------:R-:W-:-:S04]  /*0ea0*/  FFMA R2, R23, R22, R2 ;  /* 0x0000001617027223 */ /* 0x000fc80000000002 */
[----:B------:R-:W-:Y:S01]  /*0eb0*/  FFMA R10, R27, R28, R2 ;  /* 0x0000001c1b0a7223 */ /* 0x000fe20000000002 */
[----:B------:R-:W-:Y:S06]  /*0ec0*/  BRA.U UP1, `(.L_x_91) ;  /* 0xfffffff901947547 */ /* 0x000fec000b83ffff */
.L_x_90:
[----:B------:R-:W-:Y:S05]  /*0ed0*/  BRA.U !UP0, `(.L_x_89) ;  /* 0x0000000508947547 */ /* 0x000fea000b800000 */
[----:B------:R-:W-:Y:S02]  /*0ee0*/  UISETP.GE.U32.AND UP0, UPT, UR10, 0x8, UPT ;  /* 0x000000080a00788c */ /* 0x000fe4000bf06070 */
[----:B------:R-:W-:-:S04]  /*0ef0*/  ULOP3.LUT UR6, UR9, 0x7, URZ, 0xc0, !UPT ;  /* 0x0000000709067892 */ /* 0x000fc8000f8ec0ff */
[----:B------:R-:W-:-:S03]  /*0f00*/  UISETP.NE.AND UP1, UPT, UR6, URZ, UPT ;  /* 0x000000ff0600728c */ /* 0x000fc6000bf25270 */
[----:B------:R-:W-:Y:S08]  /*0f10*/  BRA.U !UP0, `(.L_x_92) ;  /* 0x0000000108bc7547 */ /* 0x000ff0000b800000 */
[----:B------:R-:W0:Y:S01]  /*0f20*/  LDC.64 R4, c[0x0][0x380] ;  /* 0x0000e000ff047b82 */ /* 0x000e220000000a00 */
[----:B------:R-:W-:Y:S02]  /*0f30*/  IADD3 R9, PT, PT, R6, UR4, RZ ;  /* 0x0000000406097c10 */ /* 0x000fe4000fffe0ff */
[----:B------:R-:W-:-:S05]  /*0f40*/  IADD3 R11, PT, PT, R7, UR4, RZ ;  /* 0x00000004070b7c10 */ /* 0x000fca000fffe0ff */
[----:B------:R-:W1:Y:S01]  /*0f50*/  LDC.64 R2, c[0x0][0x388] ;  /* 0x0000e200ff027b82 */ /* 0x000e620000000a00 */
[----:B0-----:R-:W-:-:S05]  /*0f60*/  IMAD.WIDE R4, R9, 0x2, R4 ;  /* 0x0000000209047825 */ /* 0x001fca00078e0204 */
[----:B------:R-:W2:Y:S01]  /*0f70*/  LDG.E.U16.CONSTANT R20, desc[UR16][R4.64] ;  /* 0x0000001004147981 */ /* 0x000ea2000c1e9500 */
[----:B-1----:R-:W-:-:S03]  /*0f80*/  IMAD.WIDE R2, R11, 0x2, R2 ;  /* 0x000000020b027825 */ /* 0x002fc600078e0202 */
        /* <DEDUP_REMOVED lines=14> */
[----:B------:R0:W5:Y:S01]  /*1070*/  LDG.E.U16.CONSTANT R19, desc[UR16][R2.64+0xe] ;  /* 0x00000e1002137981 */ /* 0x000162000c1e9500 */
[----:B------:R-:W-:Y:S01]  /*1080*/  UIADD3 UR4, UPT, UPT, UR4, 0x8, URZ ;  /* 0x0000000804047890 */ /* 0x000fe2000fffe0ff */
[----:B--2---:R-:W-:-:S02]  /*1090*/  HADD2.F32 R21, -RZ, R20.H0_H0 ;  /* 0x20000014ff157230 */ /* 0x004fc40000004100 */
[----:B---3--:R-:W-:Y:S02]  /*10a0*/  HADD2.F32 R20, -RZ, R23.H0_H0 ;  /* 0x20000017ff147230 */ /* 0x008fe40000004100 */
[----:B----4-:R-:W-:Y:S02]  /*10b0*/  HADD2.F32 R22, -RZ, R22.H0_H0 ;  /* 0x20000016ff167230 */ /* 0x010fe40000004100 */
[----:B-----5:R-:W-:-:S03]  /*10c0*/  HADD2.F32 R24, -RZ, R24.H0_H0 ;  /* 0x20000018ff187230 */ /* 0x020fc60000004100 */
[----:B------:R-:W-:Y:S01]  /*10d0*/  FFMA R21, R21, R22, R10 ;  /* 0x0000001615157223 */ /* 0x000fe2000000000a */
        /* <DEDUP_REMOVED lines=17> */
[----:B------:R-:W-:-:S05]  /*11f0*/  HADD2.F32 R19, -RZ, R19.H0_H0 ;  /* 0x20000013ff137230 */ /* 0x000fca0000004100 */
[----:B------:R-:W-:-:S07]  /*1200*/  FFMA R10, R3, R19, R8 ;  /* 0x00000013030a7223 */ /* 0x000fce0000000008 */
.L_x_92:
        /* <DEDUP_REMOVED lines=18> */
[----:B------:R-:W5:Y:S01]  /*1330*/  LDG.E.U16.CONSTANT R17, desc[UR16][R4.64+0x6] ;  /* 0x0000061004117981 */ /* 0x000f62000c1e9500 */
        /* <DEDUP_REMOVED lines=11> */
[----:B------:R-:W-:-:S05]  /*13f0*/  HADD2.F32 R17, -RZ, R17.H0_H0 ;  /* 0x20000011ff117230 */ /* 0x000fca0000004100 */
[----:B------:R-:W-:-:S07]  /*1400*/  FFMA R10, R16, R17, R9 ;  /* 0x00000011100a7223 */ /* 0x000fce0000000009 */
.L_x_93:
[----:B------:R-:W-:Y:S05]  /*1410*/  BRA.U !UP1, `(.L_x_89) ;  /* 0x0000000109447547 */ /* 0x000fea000b800000 */
[----:B------:R-:W0:Y:S01]  /*1420*/  LDC.64 R12, c[0x0][0x380] ;  /* 0x0000e000ff0c7b82 */ /* 0x000e220000000a00 */
[----:B------:R-:W-:Y:S01]  /*1430*/  IADD3 R7, PT, PT, R7, UR4, RZ ;  /* 0x0000000407077c10 */ /* 0x000fe2000fffe0ff */
[----:B------:R-:W-:Y:S01]  /*1440*/  UIADD3 UR5, UPT, UPT, -UR5, URZ, URZ ;  /* 0x000000ff05057290 */ /* 0x000fe2000fffe1ff */
[----:B------:R-:W-:-:S05]  /*1450*/  IADD3 R11, PT, PT, R6, UR4, RZ ;  /* 0x00000004060b7c10 */ /* 0x000fca000fffe0ff */
[----:B------:R-:W1:Y:S06]  /*1460*/  LDC.64 R8, c[0x0][0x388] ;  /* 0x0000e200ff087b82 */ /* 0x000e6c0000000a00 */
.L_x_94:
[----:B-1----:R-:W-:-:S04]  /*1470*/  IMAD.WIDE R2, R7, 0x2, R8 ;  /* 0x0000000207027825 */ /* 0x002fc800078e0208 */
[----:B0-----:R-:W-:Y:S02]  /*1480*/  IMAD.WIDE R4, R11, 0x2, R12 ;  /* 0x000000020b047825 */ /* 0x001fe400078e020c */
[----:B------:R-:W2:Y:S04]  /*1490*/  LDG.E.U16.CONSTANT R2, desc[UR16][R2.64] ;  /* 0x0000001002027981 */ /* 0x000ea8000c1e9500 */
[----:B------:R-:W3:Y:S01]  /*14a0*/  LDG.E.U16.CONSTANT R4, desc[UR16][R4.64] ;  /* 0x0000001004047981 */ /* 0x000ee2000c1e9500 */
[----:B------:R-:W-:Y:S01]  /*14b0*/  UIADD3 UR5, UPT, UPT, UR5, 0x1, URZ ;  /* 0x0000000105057890 */ /* 0x000fe2000fffe0ff */
[----:B------:R-:W-:Y:S02]  /*14c0*/  IADD3 R7, PT, PT, R7, 0x1, RZ ;  /* 0x0000000107077810 */ /* 0x000fe40007ffe0ff */
[----:B------:R-:W-:Y:S01]  /*14d0*/  IADD3 R11, PT, PT, R11, 0x1, RZ ;  /* 0x000000010b0b7810 */ /* 0x000fe20007ffe0ff */
[----:B------:R-:W-:Y:S01]  /*14e0*/  UISETP.NE.AND UP0, UPT, UR5, URZ, UPT ;  /* 0x000000ff0500728c */ /* 0x000fe2000bf05270 */
[----:B--2---:R-:W-:-:S02]  /*14f0*/  HADD2.F32 R6, -RZ, R2.H0_H0 ;  /* 0x20000002ff067230 */ /* 0x004fc40000004100 */
[----:B---3--:R-:W-:-:S05]  /*1500*/  HADD2.F32 R15, -RZ, R4.H0_H0 ;  /* 0x20000004ff0f7230 */ /* 0x008fca0000004100 */
[----:B------:R-:W-:Y:S01]  /*1510*/  FFMA R10, R15, R6, R10 ;  /* 0x000000060f0a7223 */ /* 0x000fe2000000000a */
[----:B------:R-:W-:Y:S06]  /*1520*/  BRA.U UP0, `(.L_x_94) ;  /* 0xfffffffd00d07547 */ /* 0x000fec000b83ffff */
.L_x_89:
[----:B------:R-:W0:Y:S01]  /*1530*/  LDC.64 R2, c[0x0][0x390] ;  /* 0x0000e400ff027b82 */ /* 0x000e220000000a00 */
[----:B------:R-:W1:Y:S02]  /*1540*/  LDCU UR4, c[0x0][0x3a8] ;  /* 0x00007500ff0477ac */ /* 0x000e640008000800 */
[----:B-1----:R-:W-:Y:S01]  /*1550*/  FMUL R5, R10, UR4 ;  /* 0x000000040a057c20 */ /* 0x002fe20008400000 */
[----:B0-----:R-:W-:-:S05]  /*1560*/  IMAD.WIDE R2, R0, 0x4, R2 ;  /* 0x0000000400027825 */ /* 0x001fca00078e0202 */
[----:B------:R-:W-:Y:S01]  /*1570*/  STG.E desc[UR16][R2.64], R5 ;  /* 0x0000000502007986 */ /* 0x000fe2000c101910 */
[----:B------:R-:W-:Y:S05]  /*1580*/  EXIT ;  /* 0x000000000000794d */ /* 0x000fea0003800000 */
.L_x_95:
        /* <DEDUP_REMOVED lines=15> */
.L_x_130:


//--------------------- .text._Z22dropout_forward_kernelPKfPfPbify --------------------------
	.section	.text._Z22dropout_forward_kernelPKfPfPbify,"ax",@progbits
	.align	128
        .global         _Z22dropout_forward_kernelPKfPfPbify
        .type           _Z22dropout_forward_kernelPKfPfPbify,@function
        .size           _Z22dropout_forward_kernelPKfPfPbify,(.L_x_126 - _Z22dropout_forward_kernelPKfPfPbify)
        .other          _Z22dropout_forward_kernelPKfPfPbify,@"STO_CUDA_ENTRY STV_DEFAULT"
_Z22dropout_forward_kernelPKfPfPbify:
.text._Z22dropout_forward_kernelPKfPfPbify:
[----:B------:R-:W-:Y:S01]  /*0000*/  LDC R1, c[0x0][0x37c] ;  /* 0x0000df00ff017b82 */ /* 0x000fe20000000800 */
[----:B------:R-:W0:Y:S07]  /*0010*/  S2R R3, SR_TID.X ;  /* 0x0000000000037919 */ /* 0x000e2e0000002100 */
[----:B------:R-:W0:Y:S01]  /*0020*/  S2UR UR4, SR_CTAID.X ;  /* 0x00000000000479c3 */ /* 0x000e220000002500 */
[----:B------:R-:W1:Y:S07]  /*0030*/  LDCU UR5, c[0x0][0x398] ;  /* 0x00007300ff0577ac */ /* 0x000e6e0008000800 */
[----:B------:R-:W0:Y:S02]  /*0040*/  LDC R2, c[0x0][0x360] ;  /* 0x0000d800ff027b82 */ /* 0x000e240000000800 */
[----:B0-----:R-:W-:-:S05]  /*0050*/  IMAD R2, R2, UR4, R3 ;  /* 0x0000000402027c24 */ /* 0x001fca000f8e0203 */
[----:B-1----:R-:W-:-:S13]  /*0060*/  ISETP.GE.AND P0, PT, R2, UR5, PT ;  /* 0x0000000502007c0c */ /* 0x002fda000bf06270 */
[----:B------:R-:W-:Y:S05]  /*0070*/  @P0 EXIT ;  /* 0x000000000000094d */ /* 0x000fea0003800000 */
[----:B------:R-:W0:Y:S01]  /*0080*/  LDCU UR4, c[0x0][0x3a0] ;  /* 0x00007400ff0477ac */ /* 0x000e220008000800 */
[----:B------:R-:W-:Y:S01]  /*0090*/  VIADD R0, R2, 0x1 ;  /* 0x0000000102007836 */ /* 0x000fe20000000000 */
[----:B------:R-:W1:Y:S01]  /*00a0*/  LDC R11, c[0x0][0x39c] ;  /* 0x0000e700ff0b7b82 */ /* 0x000e620000000800 */
[----:B------:R-:W-:Y:S01]  /*00b0*/  IMAD.MOV.U32 R3, RZ, RZ, 0x3039 ;  /* 0x00003039ff037424 */ /* 0x000fe200078e00ff */
[----:B------:R-:W2:Y:S01]  /*00c0*/  LDCU.64 UR6, c[0x0][0x390] ;  /* 0x00007200ff0677ac */ /* 0x000ea20008000a00 */
[----:B------:R-:W-:Y:S01]  /*00d0*/  IMAD.MOV.U32 R5, RZ, RZ, RZ ;  /* 0x000000ffff057224 */ /* 0x000fe200078e00ff */
[----:B------:R-:W-:Y:S01]  /*00e0*/  BSSY.RECONVERGENT B0, `(.L_x_96) ;  /* 0x000001f000007945 */ /* 0x000fe20003800200 */
[----:B------:R-:W-:Y:S02]  /*00f0*/  IMAD.MOV.U32 R9, RZ, RZ, RZ ;  /* 0x000000ffff097224 */ /* 0x000fe400078e00ff */
[----:B0-----:R-:W-:Y:S01]  /*0100*/  IMAD R0, R0, UR4, RZ ;  /* 0x0000000400007c24 */ /* 0x001fe2000f8e02ff */
[----:B------:R-:W0:Y:S03]  /*0110*/  LDCU.64 UR4, c[0x0][0x358] ;  /* 0x00006b00ff0477ac */ /* 0x000e260008000a00 */
[----:B------:R-:W-:Y:S01]  /*0120*/  IMAD R0, R0, 0x41c64e6d, R3 ;  /* 0x41c64e6d00007824 */ /* 0x000fe200078e0203 */
[----:B--2---:R-:W-:-:S04]  /*0130*/  IADD3 R6, P1, PT, R2, UR6, RZ ;  /* 0x0000000602067c10 */ /* 0x004fc8000ff3e0ff */
[----:B------:R-:W-:Y:S02]  /*0140*/  LOP3.LUT R4, R0, 0x7fffffff, RZ, 0xc0, !PT ;  /* 0x7fffffff00047812 */ /* 0x000fe400078ec0ff */
[----:B------:R-:W-:-:S04]  /*0150*/  LEA.HI.X.SX32 R7, R2, UR7, 0x1, P1 ;  /* 0x0000000702077c11 */ /* 0x000fc800088f0eff */
[----:B------:R-:W2:Y:S02]  /*0160*/  I2F.U64 R4, R4 ;  /* 0x0000000400047312 */ /* 0x000ea40000301000 */
[----:B--2---:R-:W-:-:S05]  /*0170*/  FMUL R0, R4, 4.6566128730773925781e-10 ;  /* 0x3000000004007820 */ /* 0x004fca0000400000 */
[----:B-1----:R-:W-:-:S04]  /*0180*/  FSETP.GT.AND P0, PT, R0, R11, PT ;  /* 0x0000000b0000720b */ /* 0x002fc80003f04000 */
[----:B------:R-:W-:-:S05]  /*0190*/  SEL R3, RZ, 0x1, !P0 ;  /* 0x00000001ff037807 */ /* 0x000fca0004000000 */
[----:B0-----:R0:W-:Y:S04]  /*01a0*/  STG.E.U8 desc[UR4][R6.64], R3 ;  /* 0x0000000306007986 */ /* 0x0011e8000c101104 */
[----:B------:R-:W-:Y:S05]  /*01b0*/  @!P0 BRA `(.L_x_97) ;  /* 0x0000000000448947 */ /* 0x000fea0003800000 */
[----:B------:R-:W-:-:S05]  /*01c0*/  FADD R0, -R11, 1 ;  /* 0x3f8000000b007421 */ /* 0x000fca0000000100 */
[----:B0-----:R-:W-:-:S04]  /*01d0*/  IADD3 R3, PT, PT, R0, 0x1800000, RZ ;  /* 0x0180000000037810 */ /* 0x001fc80007ffe0ff */
[----:B------:R-:W-:-:S04]  /*01e0*/  LOP3.LUT R3, R3, 0x7f800000, RZ, 0xc0, !PT ;  /* 0x7f80000003037812 */ /* 0x000fc800078ec0ff */
[----:B------:R-:W-:-:S13]  /*01f0*/  ISETP.GT.U32.AND P0, PT, R3, 0x1ffffff, PT ;  /* 0x01ffffff0300780c */ /* 0x000fda0003f04070 */
[----:B------:R-:W-:Y:S05]  /*0200*/  @P0 BRA `(.L_x_98) ;  /* 0x0000000000100947 */ /* 0x000fea0003800000 */
[----:B------:R-:W-:-:S07]  /*0210*/  MOV R4, 0x230 ;  /* 0x0000023000047802 */ /* 0x000fce0000000f00 */
[----:B------:R-:W-:Y:S05]  /*0220*/  CALL.REL.NOINC `($__internal_1_$__cuda_sm20_rcp_rn_f32_slowpath) ;  /* 0x00000000003c7944 */ /* 0x000fea0003c00000 */
[----:B------:R-:W-:Y:S01]  /*0230*/  IMAD.MOV.U32 R9, RZ, RZ, R3 ;  /* 0x000000ffff097224 */ /* 0x000fe200078e0003 */
[----:B------:R-:W-:Y:S06]  /*0240*/  BRA `(.L_x_99) ;  /* 0x0000000000107947 */ /* 0x000fec0003800000 */
.L_x_98:
[----:B------:R-:W0:Y:S02]  /*0250*/  MUFU.RCP R9, R0 ;  /* 0x0000000000097308 */ /* 0x000e240000001000 */
[----:B0-----:R-:W-:-:S04]  /*0260*/  FFMA R3, R0, R9, -1 ;  /* 0xbf80000000037423 */ /* 0x001fc80000000009 */
[----:B------:R-:W-:-:S04]  /*0270*/  FADD.FTZ R4, -R3, -RZ ;  /* 0x800000ff03047221 */ /* 0x000fc80000010100 */
[----:B------:R-:W-:-:S07]  /*0280*/  FFMA R9, R9, R4, R9 ;  /* 0x0000000409097223 */ /* 0x000fce0000000009 */
.L_x_99:
[----:B------:R-:W0:Y:S02]  /*0290*/  LDC.64 R4, c[0x0][0x380] ;  /* 0x0000e000ff047b82 */ /* 0x000e240000000a00 */
[----:B0-----:R-:W-:-:S06]  /*02a0*/  IMAD.WIDE R4, R2, 0x4, R4 ;  /* 0x0000000402047825 */ /* 0x001fcc00078e0204 */
[----:B------:R-:W2:Y:S02]  /*02b0*/  LDG.E.CONSTANT R4, desc[UR4][R4.64] ;  /* 0x0000000404047981 */ /* 0x000ea4000c1e9900 */
[----:B--2---:R-:W-:-:S07]  /*02c0*/  FMUL R9, R4, R9 ;  /* 0x0000000904097220 */ /* 0x004fce0000400000 */
.L_x_97:
[----:B------:R-:W-:Y:S05]  /*02d0*/  BSYNC.RECONVERGENT B0 ;  /* 0x0000000000007941 */ /* 0x000fea0003800200 */
.L_x_96:
[----:B------:R-:W0:Y:S02]  /*02e0*/  LDC.64 R4, c[0x0][0x388] ;  /* 0x0000e200ff047b82 */ /* 0x000e240000000a00 */
[----:B0-----:R-:W-:-:S05]  /*02f0*/  IMAD.WIDE R2, R2, 0x4, R4 ;  /* 0x0000000402027825 */ /* 0x001fca00078e0204 */
[----:B------:R-:W-:Y:S01]  /*0300*/  STG.E desc[UR4][R2.64], R9 ;  /* 0x0000000902007986 */ /* 0x000fe2000c101904 */
[----:B------:R-:W-:Y:S05]  /*0310*/  EXIT ;  /* 0x000000000000794d */ /* 0x000fea0003800000 */
        .weak           $__internal_1_$__cuda_sm20_rcp_rn_f32_slowpath
        .type           $__internal_1_$__cuda_sm20_rcp_rn_f32_slowpath,@function
        .size           $__internal_1_$__cuda_sm20_rcp_rn_f32_slowpath,(.L_x_126 - $__internal_1_$__cuda_sm20_rcp_rn_f32_slowpath)
$__internal_1_$__cuda_sm20_rcp_rn_f32_slowpath:
[----:B------:R-:W-:-:S05]  /*0320*/  IMAD.SHL.U32 R3, R0, 0x2, RZ ;  /* 0x0000000200037824 */ /* 0x000fca00078e00ff */
[----:B------:R-:W-:-:S04]  /*0330*/  SHF.R.U32.HI R3, RZ, 0x18, R3 ;  /* 0x00000018ff037819 */ /* 0x000fc80000011603 */
[----:B------:R-:W-:-:S13]  /*0340*/  ISETP.NE.U32.AND P0, PT, R3, RZ, PT ;  /* 0x000000ff0300720c */ /* 0x000fda0003f05070 */
[----:B------:R-:W-:Y:S05]  /*0350*/  @P0 BRA `(.L_x_100) ;  /* 0x00000000002c0947 */ /* 0x000fea0003800000 */
[----:B------:R-:W-:-:S05]  /*0360*/  IMAD.SHL.U32 R3, R0, 0x2, RZ ;  /* 0x0000000200037824 */ /* 0x000fca00078e00ff */
[----:B------:R-:W-:-:S13]  /*0370*/  ISETP.NE.AND P0, PT, R3, RZ, PT ;  /* 0x000000ff0300720c */ /* 0x000fda0003f05270 */
[----:B------:R0:W1:Y:S01]  /*0380*/  @!P0 MUFU.RCP R3, R0 ;  /* 0x0000000000038308 */ /* 0x0000620000001000 */
[----:B------:R-:W-:Y:S05]  /*0390*/  @!P0 BRA `(.L_x_101) ;  /* 0x0000000000a48947 */ /* 0x000fea0003800000 */
[----:B------:R-:W-:-:S04]  /*03a0*/  FFMA R5, R0, 1.84467440737095516160e+19, RZ ;  /* 0x5f80000000057823 */ /* 0x000fc800000000ff */
[----:B0-----:R-:W1:Y:S02]  /*03b0*/  MUFU.RCP R0, R5 ;  /* 0x0000000500007308 */ /* 0x001e640000001000 */
[----:B-1----:R-:W-:-:S04]  /*03c0*/  FFMA R3, R5, R0, -1 ;  /* 0xbf80000005037423 */ /* 0x002fc80000000000 */
[----:B------:R-:W-:-:S04]  /*03d0*/  FADD.FTZ R3, -R3, -RZ ;  /* 0x800000ff03037221 */ /* 0x000fc80000010100 */
[----:B------:R-:W-:-:S04]  /*03e0*/  FFMA R0, R0, R3, R0 ;  /* 0x0000000300007223 */ /* 0x000fc80000000000 */
[----:B------:R-:W-:Y:S01]  /*03f0*/  FFMA R3, R0, 1.84467440737095516160e+19, RZ ;  /* 0x5f80000000037823 */ /* 0x000fe200000000ff */
[----:B------:R-:W-:Y:S06]  /*0400*/  BRA `(.L_x_101) ;  /* 0x0000000000887947 */ /* 0x000fec0003800000 */
.L_x_100:
[----:B------:R-:W-:-:S04]  /*0410*/  IADD3 R5, PT, PT, R3, -0xfd, RZ ;  /* 0xffffff0303057810 */ /* 0x000fc80007ffe0ff */
[----:B------:R-:W-:-:S13]  /*0420*/  ISETP.GT.U32.AND P0, PT, R5, 0x1, PT ;  /* 0x000000010500780c */ /* 0x000fda0003f04070 */
[----:B------:R-:W-:Y:S05]  /*0430*/  @P0 BRA `(.L_x_102) ;  /* 0x0000000000780947 */ /* 0x000fea0003800000 */
[----:B------:R-:W-:Y:S01]  /*0440*/  LOP3.LUT R6, R0, 0x7fffff, RZ, 0xc0, !PT ;  /* 0x007fffff00067812 */ /* 0x000fe200078ec0ff */
[----:B------:R-:W-:Y:S02]  /*0450*/  IMAD.MOV.U32 R10, RZ, RZ, 0x3 ;  /* 0x00000003ff0a7424 */ /* 0x000fe400078e00ff */
[----:B------:R-:W-:Y:S01]  /*0460*/  VIADD R3, R3, 0xffffff04 ;  /* 0xffffff0403037836 */ /* 0x000fe20000000000 */
[----:B------:R-:W-:Y:S02]  /*0470*/  LOP3.LUT R6, R6, 0x3f800000, RZ, 0xfc, !PT ;  /* 0x3f80000006067812 */ /* 0x000fe400078efcff */
[----:B------:R-:W-:Y:S02]  /*0480*/  SHF.L.U32 R11, R10, R5, RZ ;  /* 0x000000050a0b7219 */ /* 0x000fe400000006ff */
[----:B------:R-:W0:Y:S02]  /*0490*/  MUFU.RCP R7, R6 ;  /* 0x0000000600077308 */ /* 0x000e240000001000 */
[----:B0-----:R-:W-:-:S04]  /*04a0*/  FFMA R8, R6, R7, -1 ;  /* 0xbf80000006087423 */ /* 0x001fc80000000007 */
[----:B------:R-:W-:-:S04]  /*04b0*/  FADD.FTZ R8, -R8, -RZ ;  /* 0x800000ff08087221 */ /* 0x000fc80000010100 */
[CCC-:B------:R-:W-:Y:S01]  /*04c0*/  FFMA.RM R9, R7.reuse, R8.reuse, R7.reuse ;  /* 0x0000000807097223 */ /* 0x1c0fe20000004007 */
[----:B------:R-:W-:-:S04]  /*04d0*/  FFMA.RP R8, R7, R8, R7 ;  /* 0x0000000807087223 */ /* 0x000fc80000008007 */
[C---:B------:R-:W-:Y:S02]  /*04e0*/  LOP3.LUT R7, R9.reuse, 0x7fffff, RZ, 0xc0, !PT ;  /* 0x007fffff09077812 */ /* 0x040fe400078ec0ff */
[----:B------:R-:W-:Y:S02]  /*04f0*/  FSETP.NEU.FTZ.AND P0, PT, R9, R8, PT ;  /* 0x000000080900720b */ /* 0x000fe40003f1d000 */
[----:B------:R-:W-:Y:S02]  /*0500*/  LOP3.LUT R8, R7, 0x800000, RZ, 0xfc, !PT ;  /* 0x0080000007087812 */ /* 0x000fe400078efcff */
[----:B------:R-:W-:Y:S02]  /*0510*/  SEL R7, RZ, 0xffffffff, !P0 ;  /* 0xffffffffff077807 */ /* 0x000fe40004000000 */
[----:B------:R-:W-:Y:S02]  /*0520*/  LOP3.LUT R6, R11, R8, RZ, 0xc0, !PT ;  /* 0x000000080b067212 */ /* 0x000fe400078ec0ff */
[----:B------:R-:W-:Y:S01]  /*0530*/  SHF.R.U32.HI R3, RZ, R3, R8 ;  /* 0x00000003ff037219 */ /* 0x000fe20000011608 */
[----:B------:R-:W-:Y:S01]  /*0540*/  IMAD.MOV R7, RZ, RZ, -R7 ;  /* 0x000000ffff077224 */ /* 0x000fe200078e0a07 */
[----:B------:R-:W-:-:S04]  /*0550*/  SHF.R.U32.HI R6, RZ, R5, R6 ;  /* 0x00000005ff067219 */ /* 0x000fc80000011606 */
[----:B------:R-:W-:Y:S02]  /*0560*/  LOP3.LUT P1, RZ, R7, R5, R8, 0xf8, !PT ;  /* 0x0000000507ff7212 */ /* 0x000fe4000782f808 */
[C---:B------:R-:W-:Y:S02]  /*0570*/  LOP3.LUT P0, RZ, R6.reuse, 0x1, RZ, 0xc0, !PT ;  /* 0x0000000106ff7812 */ /* 0x040fe4000780c0ff */
[----:B------:R-:W-:-:S04]  /*0580*/  LOP3.LUT P2, RZ, R6, 0x2, RZ, 0xc0, !PT ;  /* 0x0000000206ff7812 */ /* 0x000fc8000784c0ff */
[----:B------:R-:W-:Y:S02]  /*0590*/  PLOP3.LUT P0, PT, P0, P1, P2, 0xe0, 0x0 ;  /* 0x000000000000781c */ /* 0x000fe40000703c20 */
[----:B------:R-:W-:Y:S02]  /*05a0*/  LOP3.LUT P1, RZ, R0, 0x7fffff, RZ, 0xc0, !PT ;  /* 0x007fffff00ff7812 */ /* 0x000fe4000782c0ff */
[----:B------:R-:W-:-:S04]  /*05b0*/  SEL R5, RZ, 0x1, !P0 ;  /* 0x00000001ff057807 */ /* 0x000fc80004000000 */
[----:B------:R-:W-:-:S04]  /*05c0*/  IADD3 R5, PT, PT, -R5, RZ, RZ ;  /* 0x000000ff05057210 */ /* 0x000fc80007ffe1ff */
[----:B------:R-:W-:-:S13]  /*05d0*/  ISETP.GE.AND P0, PT, R5, RZ, PT ;  /* 0x000000ff0500720c */ /* 0x000fda0003f06270 */
[----:B------:R-:W-:-:S05]  /*05e0*/  @!P0 VIADD R3, R3, 0x1 ;  /* 0x0000000103038836 */ /* 0x000fca0000000000 */
[----:B------:R-:W-:-:S04]  /*05f0*/  @!P1 SHF.L.U32 R3, R3, 0x1, RZ ;  /* 0x0000000103039819 */ /* 0x000fc800000006ff */
[----:B------:R-:W-:Y:S01]  /*0600*/  LOP3.LUT R3, R3, 0x80000000, R0, 0xf8, !PT ;  /* 0x8000000003037812 */ /* 0x000fe200078ef800 */
[----:B------:R-:W-:Y:S06]  /*0610*/  BRA `(.L_x_101) ;  /* 0x0000000000047947 */ /* 0x000fec0003800000 */
.L_x_102:
[----:B------:R2:W3:Y:S02]  /*0620*/  MUFU.RCP R3, R0 ;  /* 0x0000000000037308 */ /* 0x0004e40000001000 */
.L_x_101:
[----:B------:R-:W-:-:S04]  /*0630*/  IMAD.MOV.U32 R5, RZ, RZ, 0x0 ;  /* 0x00000000ff057424 */ /* 0x000fc800078e00ff */
[----:B0123--:R-:W-:Y:S05]  /*0640*/  RET.REL.NODEC R4 `(_Z22dropout_forward_kernelPKfPfPbify) ;  /* 0xfffffff8046c7950 */ /* 0x00ffea0003c3ffff */
.L_x_103:
        /* <DEDUP_REMOVED lines=11> */
.L_x_126:


//--------------------- .text._Z24batchnorm_forward_kernelPKfS0_S0_S0_S0_Pfiiifb --------------------------
	.section	.text._Z24batchnorm_forward_kernelPKfS0_S0_S0_S0_Pfiiifb,"ax",@progbits
	.align	128
        .global         _Z24batchnorm_forward_kernelPKfS0_S0_S0_S0_Pfiiifb
        .type           _Z24batchnorm_forward_kernelPKfS0_S0_S0_S0_Pfiiifb,@function
        .size           _Z24batchnorm_forward_kernelPKfS0_S0_S0_S0_Pfiiifb,(.L_x_132 - _Z24batchnorm_forward_kernelPKfS0_S0_S0_S0_Pfiiifb)
        .other          _Z24batchnorm_forward_kernelPKfS0_S0_S0_S0_Pfiiifb,@"STO_CUDA_ENTRY STV_DEFAULT"
_Z24batchnorm_forward_kernelPKfS0_S0_S0_S0_Pfiiifb:
.text._Z24batchnorm_forward_kernelPKfS0_S0_S0_S0_Pfiiifb:
[----:B------:R-:W-:Y:S01]  /*0000*/  LDC R1, c[0x0][0x37c] ;  /* 0x0000df00ff017b82 */ /* 0x000fe20000000800 */
[----:B------:R-:W0:Y:S07]  /*0010*/  S2R R7, SR_TID.X ;  /* 0x0000000000077919 */ /* 0x000e2e0000002100 */
[----:B------:R-:W1:Y:S08]  /*0020*/  LDC.64 R2, c[0x0][0x3b0] ;  /* 0x0000ec00ff027b82 */ /* 0x000e700000000a00 */
[----:B------:R-:W0:Y:S08]  /*0030*/  S2UR UR4, SR_CTAID.X ;  /* 0x00000000000479c3 */ /* 0x000e300000002500 */
[----:B------:R-:W0:Y:S08]  /*0040*/  LDC R0, c[0x0][0x360] ;  /* 0x0000d800ff007b82 */ /* 0x000e300000000800 */
[----:B------:R-:W2:Y:S01]  /*0050*/  LDC R5, c[0x0][0x3b8] ;  /* 0x0000ee00ff057b82 */ /* 0x000ea20000000800 */
[----:B-1----:R-:W-:-:S02]  /*0060*/  IMAD R2, R3, R2, RZ ;  /* 0x0000000203027224 */ /* 0x002fc400078e02ff */
[----:B0-----:R-:W-:Y:S02]  /*0070*/  IMAD R0, R0, UR4, R7 ;  /* 0x0000000400007c24 */ /* 0x001fe4000f8e0207 */
[----:B--2---:R-:W-:-:S05]  /*0080*/  IMAD R7, R2, R5, RZ ;  /* 0x0000000502077224 */ /* 0x004fca00078e02ff */
[----:B------:R-:W-:-:S13]  /*0090*/  ISETP.GE.AND P0, PT, R0, R7, PT ;  /* 0x000000070000720c */ /* 0x000fda0003f06270 */
[----:B------:R-:W-:Y:S05]  /*00a0*/  @P0 EXIT ;  /* 0x000000000000094d */ /* 0x000fea0003800000 */
[----:B------:R-:W-:Y:S01]  /*00b0*/  IABS R9, R5 ;  /* 0x0000000500097213 */ /* 0x000fe20000000000 */
[----:B------:R-:W0:Y:S01]  /*00c0*/  LDCU.64 UR4, c[0x0][0x358] ;  /* 0x00006b00ff0477ac */ /* 0x000e220008000a00 */
[----:B------:R-:W-:Y:S02]  /*00d0*/  IABS R10, R3 ;  /* 0x00000003000a7213 */ /* 0x000fe40000000000 */
[----:B------:R-:W1:Y:S01]  /*00e0*/  I2F.RP R2, R9 ;  /* 0x0000000900027306 */ /* 0x000e620000209400 */
[----:B------:R-:W-:Y:S01]  /*00f0*/  IABS R8, R0 ;  /* 0x0000000000087213 */ /* 0x000fe20000000000 */
[----:B------:R-:W2:Y:S06]  /*0100*/  LDCU UR6, c[0x0][0x3bc] ;  /* 0x00007780ff0677ac */ /* 0x000eac0008000800 */
[----:B-1----:R-:W1:Y:S02]  /*0110*/  MUFU.RCP R2, R2 ;  /* 0x0000000200027308 */ /* 0x002e640000001000 */
[----:B-1----:R-:W-:-:S06]  /*0120*/  IADD3 R6, PT, PT, R2, 0xffffffe, RZ ;  /* 0x0ffffffe02067810 */ /* 0x002fcc0007ffe0ff */
[----:B------:R1:W3:Y:S02]  /*0130*/  F2I.FTZ.U32.TRUNC.NTZ R7, R6 ;  /* 0x0000000600077305 */ /* 0x0002e4000021f000 */
[----:B-1----:R-:W-:Y:S01]  /*0140*/  HFMA2 R6, -RZ, RZ, 0, 0 ;  /* 0x00000000ff067431 */ /* 0x002fe200000001ff */
[----:B---3--:R-:W-:-:S05]  /*0150*/  IADD3 R4, PT, PT, RZ, -R7, RZ ;  /* 0x80000007ff047210 */ /* 0x008fca0007ffe0ff */
[----:B------:R-:W-:Y:S02]  /*0160*/  IMAD R11, R4, R9, RZ ;  /* 0x00000009040b7224 */ /* 0x000fe400078e02ff */
[----:B------:R-:W-:Y:S02]  /*0170*/  IMAD.MOV.U32 R4, RZ, RZ, R8 ;  /* 0x000000ffff047224 */ /* 0x000fe400078e0008 */
[----:B------:R-:W-:-:S04]  /*0180*/  IMAD.HI.U32 R7, R7, R11, R6 ;  /* 0x0000000b07077227 */ /* 0x000fc800078e0006 */
[----:B------:R-:W-:Y:S02]  /*0190*/  IMAD.MOV.U32 R11, RZ, RZ, R10 ;  /* 0x000000ffff0b7224 */ /* 0x000fe400078e000a */
[----:B------:R-:W-:Y:S02]  /*01a0*/  IMAD.HI.U32 R2, R7, R4, RZ ;  /* 0x0000000407027227 */ /* 0x000fe400078e00ff */
[----:B------:R-:W1:Y:S03]  /*01b0*/  I2F.RP R8, R11 ;  /* 0x0000000b00087306 */ /* 0x000e660000209400 */
[----:B------:R-:W-:-:S05]  /*01c0*/  IADD3 R6, PT, PT, -R2, RZ, RZ ;  /* 0x000000ff02067210 */ /* 0x000fca0007ffe1ff */
[----:B------:R-:W-:-:S05]  /*01d0*/  IMAD R4, R9, R6, R4 ;  /* 0x0000000609047224 */ /* 0x000fca00078e0204 */
[----:B------:R-:W-:Y:S01]  /*01e0*/  ISETP.GT.U32.AND P2, PT, R9, R4, PT ;  /* 0x000000040900720c */ /* 0x000fe20003f44070 */
[----:B-1----:R-:W1:-:S12]  /*01f0*/  MUFU.RCP R8, R8 ;  /* 0x0000000800087308 */ /* 0x002e580000001000 */
[----:B------:R-:W-:Y:S01]  /*0200*/  @!P2 IMAD.IADD R4, R4, 0x1, -R9 ;  /* 0x000000010404a824 */ /* 0x000fe200078e0a09 */
[----:B------:R-:W-:Y:S02]  /*0210*/  @!P2 IADD3 R2, PT, PT, R2, 0x1, RZ ;  /* 0x000000010202a810 */ /* 0x000fe40007ffe0ff */
[----:B------:R-:W-:Y:S02]  /*0220*/  ISETP.NE.AND P2, PT, R5, RZ, PT ;  /* 0x000000ff0500720c */ /* 0x000fe40003f45270 */
[----:B------:R-:W-:Y:S02]  /*0230*/  ISETP.GE.U32.AND P0, PT, R4, R9, PT ;  /* 0x000000090400720c */ /* 0x000fe40003f06070 */
[----:B-1----:R-:W-:Y:S02]  /*0240*/  IADD3 R6, PT, PT, R8, 0xffffffe, RZ ;  /* 0x0ffffffe08067810 */ /* 0x002fe40007ffe0ff */
[----:B------:R-:W-:Y:S01]  /*0250*/  LOP3.LUT R4, R0, R5, RZ, 0x3c, !PT ;  /* 0x0000000500047212 */ /* 0x000fe200078e3cff */
[----:B------:R-:W1:Y:S01]  /*0260*/  LDC.64 R8, c[0x0][0x388] ;  /* 0x0000e200ff087b82 */ /* 0x000e620000000a00 */
[----:B------:R3:W4:Y:S02]  /*0270*/  F2I.FTZ.U32.TRUNC.NTZ R7, R6 ;  /* 0x0000000600077305 */ /* 0x000724000021f000 */
[----:B------:R-:W-:-:S05]  /*0280*/  ISETP.GE.AND P1, PT, R4, RZ, PT ;  /* 0x000000ff0400720c */ /* 0x000fca0003f26270 */
[----:B------:R-:W-:Y:S02]  /*0290*/  @P0 VIADD R2, R2, 0x1 ;  /* 0x0000000102020836 */ /* 0x000fe40000000000 */
[----:B---3--:R-:W-:Y:S01]  /*02a0*/  IMAD.MOV.U32 R6, RZ, RZ, RZ ;  /* 0x000000ffff067224 */ /* 0x008fe200078e00ff */
[----:B----4-:R-:W-:-:S05]  /*02b0*/  IADD3 R4, PT, PT, RZ, -R7, RZ ;  /* 0x80000007ff047210 */ /* 0x010fca0007ffe0ff */
[----:B------:R-:W-:Y:S02]  /*02c0*/  @!P1 IADD3 R2, PT, PT, -R2, RZ, RZ ;  /* 0x000000ff02029210 */ /* 0x000fe40007ffe1ff */
[----:B------:R-:W-:Y:S01]  /*02d0*/  @!P2 LOP3.LUT R2, RZ, R5, RZ, 0x33, !PT ;  /* 0x00000005ff02a212 */ /* 0x000fe200078e33ff */
[----:B------:R-:W-:-:S03]  /*02e0*/  IMAD R5, R4, R11, RZ ;  /* 0x0000000b04057224 */ /* 0x000fc600078e02ff */
[----:B------:R-:W-:Y:S01]  /*02f0*/  IABS R4, R2 ;  /* 0x0000000200047213 */ /* 0x000fe20000000000 */
[----:B------:R-:W-:Y:S01]  /*0300*/  IMAD.HI.U32 R6, R7, R5, R6 ;  /* 0x0000000507067227 */ /* 0x000fe200078e0006 */
[----:B------:R-:W-:-:S05]  /*0310*/  ISETP.GE.AND P2, PT, R2, RZ, PT ;  /* 0x000000ff0200720c */ /* 0x000fca0003f46270 */
[----:B------:R-:W-:-:S05]  /*0320*/  IMAD.HI.U32 R6, R6, R4, RZ ;  /* 0x0000000406067227 */ /* 0x000fca00078e00ff */
[----:B------:R-:W-:-:S05]  /*0330*/  IADD3 R6, PT, PT, -R6, RZ, RZ ;  /* 0x000000ff06067210 */ /* 0x000fca0007ffe1ff */
[C---:B------:R-:W-:Y:S02]  /*0340*/  IMAD R6, R11.reuse, R6, R4 ;  /* 0x000000060b067224 */ /* 0x040fe400078e0204 */
[----:B------:R-:W3:Y:S03]  /*0350*/  LDC.64 R4, c[0x0][0x3a0] ;  /* 0x0000e800ff047b82 */ /* 0x000ee60000000a00 */
[----:B------:R-:W-:-:S13]  /*0360*/  ISETP.GT.U32.AND P0, PT, R11, R6, PT ;  /* 0x000000060b00720c */ /* 0x000fda0003f04070 */
[----:B------:R-:W-:Y:S02]  /*0370*/  @!P0 IADD3 R6, PT, PT, R6, -R11, RZ ;  /* 0x8000000b06068210 */ /* 0x000fe40007ffe0ff */
[----:B------:R-:W-:Y:S02]  /*0380*/  ISETP.NE.AND P0, PT, R3, RZ, PT ;  /* 0x000000ff0300720c */ /* 0x000fe40003f05270 */
[----:B------:R-:W-:-:S13]  /*0390*/  ISETP.GT.U32.AND P1, PT, R11, R6, PT ;  /* 0x000000060b00720c */ /* 0x000fda0003f24070 */
[----:B------:R-:W-:Y:S02]  /*03a0*/  @!P1 IMAD.IADD R6, R6, 0x1, -R11 ;  /* 0x0000000106069824 */ /* 0x000fe400078e0a0b */
[----:B------:R-:W4:Y:S03]  /*03b0*/  LDC.64 R10, c[0x0][0x390] ;  /* 0x0000e400ff0a7b82 */ /* 0x000f260000000a00 */
[----:B------:R-:W-:-:S04]  /*03c0*/  MOV R13, R6 ;  /* 0x00000006000d7202 */ /* 0x000fc80000000f00 */
[----:B------:R-:W-:Y:S01]  /*03d0*/  @!P2 IADD3 R13, PT, PT, -R13, RZ, RZ ;  /* 0x000000ff0d0da210 */ /* 0x000fe20007ffe1ff */
[----:B------:R-:W5:Y:S01]  /*03e0*/  LDC.64 R6, c[0x0][0x380] ;  /* 0x0000e000ff067b82 */ /* 0x000f620000000a00 */
[----:B------:R-:W-:-:S05]  /*03f0*/  @!P0 LOP3.LUT R13, RZ, R3, RZ, 0x33, !PT ;  /* 0x00000003ff0d8212 */ /* 0x000fca00078e33ff */
[C---:B---3--:R-:W-:Y:S02]  /*0400*/  IMAD.WIDE R4, R13.reuse, 0x4, R4 ;  /* 0x000000040d047825 */ /* 0x048fe400078e0204 */
[----:B------:R-:W3:Y:S04]  /*0410*/  LDC.64 R2, c[0x0][0x398] ;  /* 0x0000e600ff027b82 */ /* 0x000ee80000000a00 */
[----:B0-----:R-:W2:Y:S01]  /*0420*/  LDG.E.CONSTANT R4, desc[UR4][R4.64] ;  /* 0x0000000404047981 */ /* 0x001ea2000c1e9900 */
[----:B-1----:R-:W-:-:S04]  /*0430*/  IMAD.WIDE R8, R13, 0x4, R8 ;  /* 0x000000040d087825 */ /* 0x002fc800078e0208 */
[----:B-----5:R-:W-:Y:S02]  /*0440*/  IMAD.WIDE R6, R0, 0x4, R6 ;  /* 0x0000000400067825 */ /* 0x020fe400078e0206 */
[----:B------:R-:W5:Y:S02]  /*0450*/  LDG.E.CONSTANT R9, desc[UR4][R8.64] ;  /* 0x0000000408097981 */ /* 0x000f64000c1e9900 */
[C---:B----4-:R-:W-:Y:S02]  /*0460*/  IMAD.WIDE R10, R13.reuse, 0x4, R10 ;  /* 0x000000040d0a7825 */ /* 0x050fe400078e020a */
[----:B------:R-:W4:Y:S02]  /*0470*/  LDG.E.CONSTANT R7, desc[UR4][R6.64] ;  /* 0x0000000406077981 */ /* 0x000f24000c1e9900 */
[----:B---3--:R-:W-:Y:S02]  /*0480*/  IMAD.WIDE R2, R13, 0x4, R2 ;  /* 0x000000040d027825 */ /* 0x008fe400078e0202 */
[----:B------:R-:W5:Y:S04]  /*0490*/  LDG.E.CONSTANT R11, desc[UR4][R10.64] ;  /* 0x000000040a0b7981 */ /* 0x000f68000c1e9900 */
[----:B------:R0:W4:Y:S01]  /*04a0*/  LDG.E.CONSTANT R2, desc[UR4][R2.64] ;  /* 0x0000000402027981 */ /* 0x000122000c1e9900 */
[----:B--2---:R-:W-:-:S02]  /*04b0*/  FADD R12, R4, UR6 ;  /* 0x00000006040c7e21 */ /* 0x004fc40008000000 */
[----:B------:R-:W1:Y:S03]  /*04c0*/  LDC.64 R4, c[0x0][0x3a8] ;  /* 0x0000ea00ff047b82 */ /* 0x000e660000000a00 */
[----:B------:R-:W-:-:S13]  /*04d0*/  FSETP.GEU.AND P0, PT, |R12|, 1.175494350822287508e-38, PT ;  /* 0x008000000c00780b */ /* 0x000fda0003f0e200 */
[----:B------:R-:W-:-:S04]  /*04e0*/  @!P0 FMUL R12, R12, 16777216 ;  /* 0x4b8000000c0c8820 */ /* 0x000fc80000400000 */
[----:B0-----:R-:W0:Y:S01]  /*04f0*/  MUFU.RSQ R3, R12 ;  /* 0x0000000c00037308 */ /* 0x001e220000001400 */
[----:B----4-:R-:W-:Y:S01]  /*0500*/  FADD R2, -R2, R7 ;  /* 0x0000000702027221 */ /* 0x010fe20000000100 */
[----:B0-----:R-:W-:-:S04]  /*0510*/  @!P0 FMUL R3, R3, 4096 ;  /* 0x4580000003038820 */ /* 0x001fc80000400000 */
[----:B------:R-:W-:Y:S01]  /*0520*/  FMUL R6, R3, R2 ;  /* 0x0000000203067220 */ /* 0x000fe20000400000 */
[----:B-1----:R-:W-:-:S04]  /*0530*/  IMAD.WIDE R2, R0, 0x4, R4 ;  /* 0x0000000400027825 */ /* 0x002fc800078e0204 */
[----:B-----5:R-:W-:-:S05]  /*0540*/  FFMA R9, R6, R9, R11 ;  /* 0x0000000906097223 */ /* 0x020fca000000000b */
[----:B------:R-:W-:Y:S01]  /*0550*/  STG.E desc[UR4][R2.64], R9 ;  /* 0x0000000902007986 */ /* 0x000fe2000c101904 */
[----:B------:R-:W-:Y:S05]  /*0560*/  EXIT ;  /* 0x000000000000794d */ /* 0x000fea0003800000 */
.L_x_104:
        /* <DEDUP_REMOVED lines=9> */
.L_x_132:


//--------------------- .text._Z22linear_backward_kernelPK6__halfS1_S1_PS_S2_S2_iii --------------------------
	.section	.text._Z22linear_backward_kernelPK6__halfS1_S1_PS_S2_S2_iii,"ax",@progbits
	.align	128
        .global         _Z22linear_backward_kernelPK6__halfS1_S1_PS_S2_S2_iii
        .type           _Z22linear_backward_kernelPK6__halfS1_S1_PS_S2_S2_iii,@function
        .size           _Z22linear_backward_kernelPK6__halfS1_S1_PS_S2_S2_iii,(.L_x_133 - _Z22linear_backward_kernelPK6__halfS1_S1_PS_S2_S2_iii)
        .other          _Z22linear_backward_kernelPK6__halfS1_S1_PS_S2_S2_iii,@"STO_CUDA_ENTRY STV_DEFAULT"
_Z22linear_backward_kernelPK6__halfS1_S1_PS_S2_S2_iii:
.text._Z22linear_backward_kernelPK6__halfS1_S1_PS_S2_S2_iii:
[----:B------:R-:W-:Y:S01]  /*0000*/  LDC R1, c[0x0][0x37c] ;  /* 0x0000df00ff017b82 */ /* 0x000fe20000000800 */
[----:B------:R-:W0:Y:S07]  /*0010*/  S2R R2, SR_TID.X ;  /* 0x0000000000027919 */ /* 0x000e2e0000002100 */
[----:B------:R-:W0:Y:S01]  /*0020*/  S2UR UR4, SR_CTAID.X ;  /* 0x00000000000479c3 */ /* 0x000e220000002500 */
[----:B------:R-:W1:Y:S01]  /*0030*/  LDCU.64 UR8, c[0x0][0x358] ;  /* 0x00006b00ff0877ac */ /* 0x000e620008000a00 */
[----:B------:R-:W-:Y:S06]  /*0040*/  BSSY.RECONVERGENT B0, `(.L_x_105) ;  /* 0x00000bb000007945 */ /* 0x000fec0003800200 */
[----:B------:R-:W0:Y:S08]  /*0050*/  LDC R5, c[0x0][0x360] ;  /* 0x0000d800ff057b82 */ /* 0x000e300000000800 */
[----:B------:R-:W2:Y:S08]  /*0060*/  LDC R0, c[0x0][0x3b8] ;  /* 0x0000ee00ff007b82 */ /* 0x000eb00000000800 */
[----:B------:R-:W2:Y:S01]  /*0070*/  LDC R3, c[0x0][0x3b4] ;  /* 0x0000ed00ff037b82 */ /* 0x000ea20000000800 */
[----:B0-----:R-:W-:-:S02]  /*0080*/  IMAD R5, R5, UR4, R2 ;  /* 0x0000000405057c24 */ /* 0x001fc4000f8e0202 */
[----:B--2---:R-:W-:-:S05]  /*0090*/  IMAD R2, R0, R3, RZ ;  /* 0x0000000300027224 */ /* 0x004fca00078e02ff */
[----:B------:R-:W-:-:S13]  /*00a0*/  ISETP.GE.AND P0, PT, R5, R2, PT ;  /* 0x000000020500720c */ /* 0x000fda0003f06270 */
[----:B-1----:R-:W-:Y:S05]  /*00b0*/  @P0 BRA `(.L_x_106) ;  /* 0x0000000800cc0947 */ /* 0x002fea0003800000 */
[----:B------:R-:W-:Y:S02]  /*00c0*/  IABS R9, R3 ;  /* 0x0000000300097213 */ /* 0x000fe40000000000 */
[----:B------:R-:W-:Y:S02]  /*00d0*/  MOV R26, RZ ;  /* 0x000000ff001a7202 */ /* 0x000fe40000000f00 */
[----:B------:R-:W0:Y:S08]  /*00e0*/  I2F.RP R2, R9 ;  /* 0x0000000900027306 */ /* 0x000e300000209400 */
[----:B0-----:R-:W0:Y:S02]  /*00f0*/  MUFU.RCP R2, R2 ;  /* 0x0000000200027308 */ /* 0x001e240000001000 */
[----:B0-----:R-:W-:-:S06]  /*0100*/  IADD3 R6, PT, PT, R2, 0xffffffe, RZ ;  /* 0x0ffffffe02067810 */ /* 0x001fcc0007ffe0ff */
[----:B------:R0:W1:Y:S02]  /*0110*/  F2I.FTZ.U32.TRUNC.NTZ R7, R6 ;  /* 0x0000000600077305 */ /* 0x000064000021f000 */
[----:B0-----:R-:W-:Y:S01]  /*0120*/  HFMA2 R6, -RZ, RZ, 0, 0 ;  /* 0x00000000ff067431 */ /* 0x001fe200000001ff */
[----:B-1----:R-:W-:-:S05]  /*0130*/  IADD3 R4, PT, PT, RZ, -R7, RZ ;  /* 0x80000007ff047210 */ /* 0x002fca0007ffe0ff */
[----:B------:R-:W-:Y:S01]  /*0140*/  IMAD R11, R4, R9, RZ ;  /* 0x00000009040b7224 */ /* 0x000fe200078e02ff */
[----:B------:R-:W-:-:S03]  /*0150*/  IABS R4, R5 ;  /* 0x0000000500047213 */ /* 0x000fc60000000000 */
[----:B------:R-:W-:-:S06]  /*0160*/  IMAD.HI.U32 R7, R7, R11, R6 ;  /* 0x0000000b07077227 */ /* 0x000fcc00078e0006 */
[----:B------:R-:W-:-:S05]  /*0170*/  IMAD.HI.U32 R7, R7, R4, RZ ;  /* 0x0000000407077227 */ /* 0x000fca00078e00ff */
[----:B------:R-:W-:-:S05]  /*0180*/  IADD3 R2, PT, PT, -R7, RZ, RZ ;  /* 0x000000ff07027210 */ /* 0x000fca0007ffe1ff */
[C---:B------:R-:W-:Y:S02]  /*0190*/  IMAD R4, R9.reuse, R2, R4 ;  /* 0x0000000209047224 */ /* 0x040fe400078e0204 */
[----:B------:R-:W0:Y:S03]  /*01a0*/  LDC R2, c[0x0][0x3b0] ;  /* 0x0000ec00ff027b82 */ /* 0x000e260000000800 */
[----:B------:R-:W-:-:S13]  /*01b0*/  ISETP.GT.U32.AND P2, PT, R9, R4, PT ;  /* 0x000000040900720c */ /* 0x000fda0003f44070 */
[-C--:B------:R-:W-:Y:S02]  /*01c0*/  @!P2 IADD3 R4, PT, PT, R4, -R9.reuse, RZ ;  /* 0x800000090404a210 */ /* 0x080fe40007ffe0ff */
[----:B------:R-:W-:Y:S02]  /*01d0*/  @!P2 IADD3 R7, PT, PT, R7, 0x1, RZ ;  /* 0x000000010707a810 */ /* 0x000fe40007ffe0ff */
[----:B------:R-:W-:Y:S02]  /*01e0*/  ISETP.GE.U32.AND P0, PT, R4, R9, PT ;  /* 0x000000090400720c */ /* 0x000fe40003f06070 */
[----:B------:R-:W-:Y:S02]  /*01f0*/  LOP3.LUT R4, R5, R3, RZ, 0x3c, !PT ;  /* 0x0000000305047212 */ /* 0x000fe400078e3cff */
[----:B------:R-:W-:Y:S02]  /*0200*/  ISETP.NE.AND P2, PT, R3, RZ, PT ;  /* 0x000000ff0300720c */ /* 0x000fe40003f45270 */
[----:B------:R-:W-:-:S07]  /*0210*/  ISETP.GE.AND P1, PT, R4, RZ, PT ;  /* 0x000000ff0400720c */ /* 0x000fce0003f26270 */
[----:B------:R-:W-:Y:S02]  /*0220*/  @P0 IADD3 R7, PT, PT, R7, 0x1, RZ ;  /* 0x0000000107070810 */ /* 0x000fe40007ffe0ff */
[----:B0-----:R-:W-:-:S04]  /*0230*/  ISETP.GE.AND P0, PT, R2, 0x1, PT ;  /* 0x000000010200780c */ /* 0x001fc80003f06270 */
[----:B------:R-:W-:Y:S02]  /*0240*/  @!P1 IADD3 R7, PT, PT, -R7, RZ, RZ ;  /* 0x000000ff07079210 */ /* 0x000fe40007ffe1ff */
[----:B------:R-:W-:-:S07]  /*0250*/  @!P2 LOP3.LUT R7, RZ, R3, RZ, 0x33, !PT ;  /* 0x00000003ff07a212 */ /* 0x000fce00078e33ff */
[----:B------:R-:W-:Y:S05]  /*0260*/  @!P0 BRA `(.L_x_107) ;  /* 0x0000000800508947 */ /* 0x000fea0003800000 */
[C---:B------:R-:W-:Y:S02]  /*0270*/  ISETP.GE.U32.AND P0, PT, R2.reuse, 0x8, PT ;  /* 0x000000080200780c */ /* 0x040fe40003f06070 */
[----:B------:R-:W-:Y:S02]  /*0280*/  IADD3 R4, PT, PT, -R7, RZ, RZ ;  /* 0x000000ff07047210 */ /* 0x000fe40007ffe1ff */
[----:B------:R-:W-:Y:S02]  /*0290*/  LOP3.LUT R6, R2, 0x7, RZ, 0xc0, !PT ;  /* 0x0000000702067812 */ /* 0x000fe400078ec0ff */
[----:B------:R-:W-:Y:S01]  /*02a0*/  MOV R26, RZ ;  /* 0x000000ff001a7202 */ /* 0x000fe20000000f00 */
[----:B------:R-:W-:Y:S01]  /*02b0*/  IMAD R9, R3, R4, R5 ;  /* 0x0000000403097224 */ /* 0x000fe200078e0205 */
[----:B------:R-:W-:Y:S02]  /*02c0*/  ISETP.NE.AND P1, PT, R6, RZ, PT ;  /* 0x000000ff0600720c */ /* 0x000fe40003f25270 */
[----:B------:R-:W-:-:S03]  /*02d0*/  MOV R8, RZ ;  /* 0x000000ff00087202 */ /* 0x000fc60000000f00 */
[----:B------:R-:W-:Y:S08]  /*02e0*/  @!P0 BRA `(.L_x_108) ;  /* 0x0000000400108947 */ /* 0x000ff00003800000 */
[----:B------:R-:W-:Y:S01]  /*02f0*/  LOP3.LUT R8, R2, 0x7ffffff8, RZ, 0xc0, !PT ;  /* 0x7ffffff802087812 */ /* 0x000fe200078ec0ff */
[----:B------:R-:W-:Y:S01]  /*0300*/  HFMA2 R26, -RZ, RZ, 0, 0 ;  /* 0x00000000ff1a7431 */ /* 0x000fe200000001ff */
[----:B------:R-:W-:Y:S02]  /*0310*/  MOV R11, R7 ;  /* 0x00000007000b7202 */ /* 0x000fe40000000f00 */
[----:B------:R-:W-:Y:S02]  /*0320*/  MOV R4, R9 ;  /* 0x0000000900047202 */ /* 0x000fe40000000f00 */
[----:B------:R-:W-:-:S07]  /*0330*/  IADD3 R22, PT, PT, -R8, RZ, RZ ;  /* 0x000000ff08167210 */ /* 0x000fce0007ffe1ff */
.L_x_109:
[----:B------:R-:W0:Y:S08]  /*0340*/  LDC.64 R14, c[0x0][0x388] ;  /* 0x0000e200ff0e7b82 */ /* 0x000e300000000a00 */
[----:B------:R-:W1:Y:S01]  /*0350*/  LDC.64 R28, c[0x0][0x380] ;  /* 0x0000e000ff1c7b82 */ /* 0x000e620000000a00 */
[----:B0-----:R-:W-:-:S05]  /*0360*/  IMAD.WIDE R14, R4, 0x2, R14 ;  /* 0x00000002040e7825 */ /* 0x001fca00078e020e */
[----:B------:R-:W2:Y:S01]  /*0370*/  LDG.E.U16.CONSTANT R20, desc[UR8][R14.64] ;  /* 0x000000080e147981 */ /* 0x000ea2000c1e9500 */
[----:B-1----:R-:W-:-:S05]  /*0380*/  IMAD.WIDE R28, R11, 0x2, R28 ;  /* 0x000000020b1c7825 */ /* 0x002fca00078e021c */
[----:B------:R0:W3:Y:S01]  /*0390*/  LDG.E.U16.CONSTANT R10, desc[UR8][R28.64] ;  /* 0x000000081c0a7981 */ /* 0x0000e2000c1e9500 */
[----:B------:R-:W-:-:S05]  /*03a0*/  IMAD.WIDE R16, R3, 0x2, R14 ;  /* 0x0000000203107825 */ /* 0x000fca00078e020e */
[----:B------:R1:W4:Y:S01]  /*03b0*/  LDG.E.U16.CONSTANT R24, desc[UR8][R16.64] ;  /* 0x0000000810187981 */ /* 0x000322000c1e9500 */
[----:B0-----:R-:W-:-:S05]  /*03c0*/  IMAD.WIDE R28, R0, 0x2, R28 ;  /* 0x00000002001c7825 */ /* 0x001fca00078e021c */
[----:B------:R-:W5:Y:S01]  /*03d0*/  LDG.E.U16.CONSTANT R23, desc[UR8][R28.64] ;  /* 0x000000081c177981 */ /* 0x000f62000c1e9500 */
[----:B------:R-:W-:-:S04]  /*03e0*/  IMAD.WIDE R18, R3, 0x2, R16 ;  /* 0x0000000203127825 */ /* 0x000fc800078e0210 */
[----:B------:R-:W-:-:S04]  /*03f0*/  IMAD.WIDE R12, R0, 0x2, R28 ;  /* 0x00000002000c7825 */ /* 0x000fc800078e021c */
[----:B------:R-:W-:-:S04]  /*0400*/  IMAD.WIDE R14, R3, 0x2, R18 ;  /* 0x00000002030e7825 */ /* 0x000fc800078e0212 */
[----:B--2---:R-:W-:Y:S02]  /*0410*/  HADD2.F32 R27, -RZ, R20.H0_H0 ;  /* 0x20000014ff1b7230 */ /* 0x004fe40000004100 */
[----:B------:R-:W-:-:S05]  /*0420*/  IMAD.WIDE R20, R0, 0x2, R12 ;  /* 0x0000000200147825 */ /* 0x000fca00078e020c */
[----:B------:R-:W2:Y:S01]  /*0430*/  LDG.E.U16.CONSTANT R28, desc[UR8][R20.64] ;  /* 0x00000008141c7981 */ /* 0x000ea2000c1e9500 */
[----:B---3--:R-:W-:-:S03]  /*0440*/  HADD2.F32 R25, -RZ, R10.H0_H0 ;  /* 0x2000000aff197230 */ /* 0x008fc60000004100 */
[----:B------:R0:W3:Y:S01]  /*0450*/  LDG.E.U16.CONSTANT R10, desc[UR8][R12.64] ;  /* 0x000000080c0a7981 */ /* 0x0000e2000c1e9500 */
[----:B-1----:R-:W-:-:S04]  /*0460*/  IMAD.WIDE R16, R0, 0x2, R20 ;  /* 0x0000000200107825 */ /* 0x002fc800078e0214 */
[----:B------:R-:W-:Y:S02]  /*0470*/  FFMA R26, R25, R27, R26 ;  /* 0x0000001b191a7223 */ /* 0x000fe4000000001a */
[----:B------:R1:W3:Y:S01]  /*0480*/  LDG.E.U16.CONSTANT R27, desc[UR8][R18.64] ;  /* 0x00000008121b7981 */ /* 0x0002e2000c1e9500 */
[----:B----4-:R-:W-:-:S03]  /*0490*/  HADD2.F32 R24, -RZ, R24.H0_H0 ;  /* 0x20000018ff187230 */ /* 0x010fc60000004100 */
[----:B------:R4:W3:Y:S01]  /*04a0*/  LDG.E.U16.CONSTANT R25, desc[UR8][R14.64] ;  /* 0x000000080e197981 */ /* 0x0008e2000c1e9500 */
[----:B0-----:R-:W-:-:S04]  /*04b0*/  IMAD.WIDE R12, R3, 0x2, R14 ;  /* 0x00000002030c7825 */ /* 0x001fc800078e020e */
[----:B-----5:R-:W-:Y:S02]  /*04c0*/  HADD2.F32 R23, -RZ, R23.H0_H0 ;  /* 0x20000017ff177230 */ /* 0x020fe40000004100 */
[----:B-1----:R-:W-:-:S04]  /*04d0*/  IMAD.WIDE R18, R0, 0x2, R16 ;  /* 0x0000000200127825 */ /* 0x002fc800078e0210 */
[----:B----4-:R-:W-:-:S04]  /*04e0*/  IMAD.WIDE R14, R3, 0x2, R12 ;  /* 0x00000002030e7825 */ /* 0x010fc800078e020c */
[----:B------:R-:W-:Y:S01]  /*04f0*/  FFMA R26, R23, R24, R26 ;  /* 0x00000018171a7223 */ /* 0x000fe2000000001a */
[----:B------:R-:W4:Y:S04]  /*0500*/  LDG.E.U16.CONSTANT R12, desc[UR8][R12.64] ;  /* 0x000000080c0c7981 */ /* 0x000f28000c1e9500 */
[----:B------:R0:W5:Y:S01]  /*0510*/  LDG.E.U16.CONSTANT R24, desc[UR8][R16.64] ;  /* 0x0000000810187981 */ /* 0x000162000c1e9500 */
[----:B------:R-:W-:-:S03]  /*0520*/  IMAD.WIDE R20, R3, 0x2, R14 ;  /* 0x0000000203147825 */ /* 0x000fc600078e020e */
[----:B------:R-:W5:Y:S04]  /*0530*/  LDG.E.U16.CONSTANT R23, desc[UR8][R18.64] ;  /* 0x0000000812177981 */ /* 0x000f68000c1e9500 */
[----:B------:R-:W5:Y:S01]  /*0540*/  LDG.E.U16.CONSTANT R14, desc[UR8][R14.64] ;  /* 0x000000080e0e7981 */ /* 0x000f62000c1e9500 */
[----:B0-----:R-:W-:-:S03]  /*0550*/  IMAD.WIDE R16, R0, 0x2, R18 ;  /* 0x0000000200107825 */ /* 0x001fc600078e0212 */
[----:B------:R0:W5:Y:S04]  /*0560*/  LDG.E.U16.CONSTANT R13, desc[UR8][R20.64] ;  /* 0x00000008140d7981 */ /* 0x000168000c1e9500 */
[----:B------:R1:W5:Y:S01]  /*0570*/  LDG.E.U16.CONSTANT R29, desc[UR8][R16.64] ;  /* 0x00000008101d7981 */ /* 0x000362000c1e9500 */
[----:B0-----:R-:W-:-:S04]  /*0580*/  IMAD.WIDE R20, R3, 0x2, R20 ;  /* 0x0000000203147825 */ /* 0x001fc800078e0214 */
[----:B-1----:R-:W-:Y:S02]  /*0590*/  IMAD.WIDE R16, R0, 0x2, R16 ;  /* 0x0000000200107825 */ /* 0x002fe400078e0210 */
[----:B------:R-:W5:Y:S04]  /*05a0*/  LDG.E.U16.CONSTANT R20, desc[UR8][R20.64] ;  /* 0x0000000814147981 */ /* 0x000f68000c1e9500 */
[----:B------:R-:W5:Y:S01]  /*05b0*/  LDG.E.U16.CONSTANT R15, desc[UR8][R16.64] ;  /* 0x00000008100f7981 */ /* 0x000f62000c1e9500 */
[----:B------:R-:W-:-:S04]  /*05c0*/  IADD3 R22, PT, PT, R22, 0x8, RZ ;  /* 0x0000000816167810 */ /* 0x000fc80007ffe0ff */
[----:B------:R-:W-:Y:S02]  /*05d0*/  ISETP.NE.AND P0, PT, R22, RZ, PT ;  /* 0x000000ff1600720c */ /* 0x000fe40003f05270 */
[----:B------:R-:W-:Y:S02]  /*05e0*/  LEA R11, R0, R11, 0x3 ;  /* 0x0000000b000b7211 */ /* 0x000fe400078e18ff */
[----:B------:R-:W-:Y:S01]  /*05f0*/  LEA R4, R3, R4, 0x3 ;  /* 0x0000000403047211 */ /* 0x000fe200078e18ff */
[----:B--2---:R-:W-:Y:S02]  /*0600*/  HADD2.F32 R28, -RZ, R28.H0_H0 ;  /* 0x2000001cff1c7230 */ /* 0x004fe40000004100 */
[----:B---3--:R-:W-:Y:S02]  /*0610*/  HADD2.F32 R19, -RZ, R10.H0_H0 ;  /* 0x2000000aff137230 */ /* 0x008fe40000004100 */
[----:B------:R-:W-:Y:S02]  /*0620*/  HADD2.F32 R27, -RZ, R27.H0_H0 ;  /* 0x2000001bff1b7230 */ /* 0x000fe40000004100 */
[----:B------:R-:W-:-:S03]  /*0630*/  HADD2.F32 R25, -RZ, R25.H0_H0 ;  /* 0x20000019ff197230 */ /* 0x000fc60000004100 */
[----:B------:R-:W-:-:S04]  /*0640*/  FFMA R19, R19, R27, R26 ;  /* 0x0000001b13137223 */ /* 0x000fc8000000001a */
[----:B------:R-:W-:Y:S01]  /*0650*/  FFMA R19, R28, R25, R19 ;  /* 0x000000191c137223 */ /* 0x000fe20000000013 */
[----:B----4-:R-:W-:Y:S02]  /*0660*/  HADD2.F32 R12, -RZ, R12.H0_H0 ;  /* 0x2000000cff0c7230 */ /* 0x010fe40000004100 */
[----:B-----5:R-:W-:Y:S02]  /*0670*/  HADD2.F32 R24, -RZ, R24.H0_H0 ;  /* 0x20000018ff187230 */ /* 0x020fe40000004100 */
[----:B------:R-:W-:-:S03]  /*0680*/  HADD2.F32 R23, -RZ, R23.H0_H0 ;  /* 0x20000017ff177230 */ /* 0x000fc60000004100 */
[----:B------:R-:W-:Y:S01]  /*0690*/  FFMA R12, R24, R12, R19 ;  /* 0x0000000c180c7223 */ /* 0x000fe20000000013 */
[----:B------:R-:W-:Y:S02]  /*06a0*/  HADD2.F32 R14, -RZ, R14.H0_H0 ;  /* 0x2000000eff0e7230 */ /* 0x000fe40000004100 */
[----:B------:R-:W-:-:S03]  /*06b0*/  HADD2.F32 R13, -RZ, R13.H0_H0 ;  /* 0x2000000dff0d7230 */ /* 0x000fc60000004100 */
[----:B------:R-:W-:Y:S01]  /*06c0*/  FFMA R12, R23, R14, R12 ;  /* 0x0000000e170c7223 */ /* 0x000fe2000000000c */
[----:B------:R-:W-:-:S05]  /*06d0*/  HADD2.F32 R29, -RZ, R29.H0_H0 ;  /* 0x2000001dff1d7230 */ /* 0x000fca0000004100 */
[----:B------:R-:W-:Y:S01]  /*06e0*/  FFMA R12, R29, R13, R12 ;  /* 0x0000000d1d0c7223 */ /* 0x000fe2000000000c */
[----:B------:R-:W-:Y:S02]  /*06f0*/  HADD2.F32 R20, -RZ, R20.H0_H0 ;  /* 0x20000014ff147230 */ /* 0x000fe40000004100 */
[----:B------:R-:W-:-:S05]  /*0700*/  HADD2.F32 R15, -RZ, R15.H0_H0 ;  /* 0x2000000fff0f7230 */ /* 0x000fca0000004100 */
[----:B------:R-:W-:Y:S01]  /*0710*/  FFMA R26, R15, R20, R12 ;  /* 0x000000140f1a7223 */ /* 0x000fe2000000000c */
[----:B------:R-:W-:Y:S06]  /*0720*/  @P0 BRA `(.L_x_109) ;  /* 0xfffffffc00040947 */ /* 0x000fec000383ffff */
.L_x_108:
[----:B------:R-:W-:Y:S05]  /*0730*/  @!P1 BRA `(.L_x_107) ;  /* 0x00000004001c9947 */ /* 0x000fea0003800000 */
[----:B------:R-:W-:Y:S02]  /*0740*/  ISETP.GE.U32.AND P0, PT, R6, 0x4, PT ;  /* 0x000000040600780c */ /* 0x000fe40003f06070 */
[----:B------:R-:W-:-:S04]  /*0750*/  LOP3.LUT R24, R2, 0x3, RZ, 0xc0, !PT ;  /* 0x0000000302187812 */ /* 0x000fc800078ec0ff */
[----:B------:R-:W-:-:S07]  /*0760*/  ISETP.NE.AND P1, PT, R24, RZ, PT ;  /* 0x000000ff1800720c */ /* 0x000fce0003f25270 */
[----:B------:R-:W-:Y:S06]  /*0770*/  @!P0 BRA `(.L_x_110) ;  /* 0x0000000000848947 */ /* 0x000fec0003800000 */
[----:B------:R-:W0:Y:S01]  /*0780*/  LDC.64 R22, c[0x0][0x380] ;  /* 0x0000e000ff167b82 */ /* 0x000e220000000a00 */
[C---:B------:R-:W-:Y:S02]  /*0790*/  IMAD R11, R8.reuse, R0, R7 ;  /* 0x00000000080b7224 */ /* 0x040fe400078e0207 */
[----:B------:R-:W-:-:S05]  /*07a0*/  IMAD R13, R8, R3, R9 ;  /* 0x00000003080d7224 */ /* 0x000fca00078e0209 */
[----:B------:R-:W1:Y:S01]  /*07b0*/  LDC.64 R28, c[0x0][0x388] ;  /* 0x0000e200ff1c7b82 */ /* 0x000e620000000a00 */
[----:B0-----:R-:W-:-:S04]  /*07c0*/  IMAD.WIDE R22, R11, 0x2, R22 ;  /* 0x000000020b167825 */ /* 0x001fc800078e0216 */
[----:B-1----:R-:W-:-:S04]  /*07d0*/  IMAD.WIDE R28, R13, 0x2, R28 ;  /* 0x000000020d1c7825 */ /* 0x002fc800078e021c */
[C---:B------:R-:W-:Y:S01]  /*07e0*/  IMAD.WIDE R12, R0.reuse, 0x2, R22 ;  /* 0x00000002000c7825 */ /* 0x040fe200078e0216 */
[----:B------:R-:W2:Y:S03]  /*07f0*/  LDG.E.U16.CONSTANT R6, desc[UR8][R28.64] ;  /* 0x000000081c067981 */ /* 0x000ea6000c1e9500 */
[C---:B------:R-:W-:Y:S01]  /*0800*/  IMAD.WIDE R14, R3.reuse, 0x2, R28 ;  /* 0x00000002030e7825 */ /* 0x040fe200078e021c */
[----:B------:R-:W3:Y:S03]  /*0810*/  LDG.E.U16.CONSTANT R22, desc[UR8][R22.64] ;  /* 0x0000000816167981 */ /* 0x000ee6000c1e9500 */
[----:B------:R-:W-:Y:S02]  /*0820*/  IMAD.WIDE R16, R0, 0x2, R12 ;  /* 0x0000000200107825 */ /* 0x000fe400078e020c */
[----:B------:R-:W4:Y:S02]  /*0830*/  LDG.E.U16.CONSTANT R12, desc[UR8][R12.64] ;  /* 0x000000080c0c7981 */ /* 0x000f24000c1e9500 */
[----:B------:R-:W-:-:S02]  /*0840*/  IMAD.WIDE R10, R3, 0x2, R14 ;  /* 0x00000002030a7825 */ /* 0x000fc400078e020e */
[----:B------:R-:W5:Y:S02]  /*0850*/  LDG.E.U16.CONSTANT R14, desc[UR8][R14.64] ;  /* 0x000000080e0e7981 */ /* 0x000f64000c1e9500 */
[----:B------:R-:W-:Y:S02]  /*0860*/  IMAD.WIDE R18, R0, 0x2, R16 ;  /* 0x0000000200127825 */ /* 0x000fe400078e0210 */
[----:B------:R-:W5:Y:S02]  /*0870*/  LDG.E.U16.CONSTANT R4, desc[UR8][R16.64] ;  /* 0x0000000810047981 */ /* 0x000f64000c1e9500 */
[----:B------:R-:W-:Y:S02]  /*0880*/  IMAD.WIDE R20, R3, 0x2, R10 ;  /* 0x0000000203147825 */ /* 0x000fe400078e020a */
[----:B------:R-:W5:Y:S04]  /*0890*/  LDG.E.U16.CONSTANT R10, desc[UR8][R10.64] ;  /* 0x000000080a0a7981 */ /* 0x000f68000c1e9500 */
[----:B------:R-:W5:Y:S04]  /*08a0*/  LDG.E.U16.CONSTANT R18, desc[UR8][R18.64] ;  /* 0x0000000812127981 */ /* 0x000f68000c1e9500 */
[----:B------:R-:W5:Y:S01]  /*08b0*/  LDG.E.U16.CONSTANT R20, desc[UR8][R20.64] ;  /* 0x0000000814147981 */ /* 0x000f62000c1e9500 */
[----:B------:R-:W-:Y:S01]  /*08c0*/  IADD3 R8, PT, PT, R8, 0x4, RZ ;  /* 0x0000000408087810 */ /* 0x000fe20007ffe0ff */
[----:B--2---:R-:W-:-:S02]  /*08d0*/  HADD2.F32 R6, -RZ, R6.H0_H0 ;  /* 0x20000006ff067230 */ /* 0x004fc40000004100 */
        /* <DEDUP_REMOVED lines=9> */
[----:B------:R-:W-:-:S05]  /*0970*/  HADD2.F32 R26, -RZ, R20.H0_H0 ;  /* 0x20000014ff1a7230 */ /* 0x000fca0000004100 */
[----:B------:R-:W-:-:S07]  /*0980*/  FFMA R26, R11, R26, R4 ;  /* 0x0000001a0b1a7223 */ /* 0x000fce0000000004 */
.L_x_110:
[----:B------:R-:W-:Y:S05]  /*0990*/  @!P1 BRA `(.L_x_107) ;  /* 0x0000000000849947 */ /* 0x000fea0003800000 */
[----:B------:R-:W0:Y:S01]  /*09a0*/  LDC.64 R16, c[0x0][0x380] ;  /* 0x0000e000ff107b82 */ /* 0x000e220000000a00 */
[----:B------:R-:W-:Y:S02]  /*09b0*/  ISETP.NE.AND P0, PT, R24, 0x1, PT ;  /* 0x000000011800780c */ /* 0x000fe40003f05270 */
[----:B------:R-:W-:-:S04]  /*09c0*/  LOP3.LUT R2, R2, 0x1, RZ, 0xc0, !PT ;  /* 0x0000000102027812 */ /* 0x000fc800078ec0ff */
[----:B------:R-:W-:Y:S01]  /*09d0*/  ISETP.NE.U32.AND P1, PT, R2, 0x1, PT ;  /* 0x000000010200780c */ /* 0x000fe20003f25070 */
[----:B------:R-:W1:Y:S06]  /*09e0*/  LDC.64 R14, c[0x0][0x388] ;  /* 0x0000e200ff0e7b82 */ /* 0x000e6c0000000a00 */
[----:B------:R-:W-:Y:S02]  /*09f0*/  @P0 IMAD R19, R8, R0, R7 ;  /* 0x0000000008130224 */ /* 0x000fe400078e0207 */
[----:B------:R-:W2:Y:S08]  /*0a00*/  LDC.64 R12, c[0x0][0x380] ;  /* 0x0000e000ff0c7b82 */ /* 0x000eb00000000a00 */
[----:B------:R-:W3:Y:S01]  /*0a10*/  LDC.64 R10, c[0x0][0x388] ;  /* 0x0000e200ff0a7b82 */ /* 0x000ee20000000a00 */
[----:B0-----:R-:W-:-:S04]  /*0a20*/  @P0 IMAD.WIDE R16, R19, 0x2, R16 ;  /* 0x0000000213100825 */ /* 0x001fc800078e0210 */
[C---:B------:R-:W-:Y:S01]  /*0a30*/  @P0 IMAD R19, R8.reuse, R3, R9 ;  /* 0x0000000308130224 */ /* 0x040fe200078e0209 */
[----:B------:R-:W-:-:S03]  /*0a40*/  @P0 IADD3 R8, PT, PT, R8, 0x2, RZ ;  /* 0x0000000208080810 */ /* 0x000fc60007ffe0ff */
[----:B-1----:R-:W-:-:S04]  /*0a50*/  @P0 IMAD.WIDE R14, R19, 0x2, R14 ;  /* 0x00000002130e0825 */ /* 0x002fc800078e020e */
[C---:B------:R-:W-:Y:S02]  /*0a60*/  @!P1 IMAD R19, R8.reuse, R0, R7 ;  /* 0x0000000008139224 */ /* 0x040fe400078e0207 */
[----:B------:R-:W-:Y:S02]  /*0a70*/  @!P1 IMAD R9, R8, R3, R9 ;  /* 0x0000000308099224 */ /* 0x000fe400078e0209 */
[----:B------:R-:W-:Y:S02]  /*0a80*/  @P0 IMAD.WIDE R6, R0, 0x2, R16 ;  /* 0x0000000200060825 */ /* 0x000fe400078e0210 */
[----:B------:R-:W4:Y:S02]  /*0a90*/  @P0 LDG.E.U16.CONSTANT R16, desc[UR8][R16.64] ;  /* 0x0000000810100981 */ /* 0x000f24000c1e9500 */
[----:B------:R-:W-:Y:S02]  /*0aa0*/  @P0 IMAD.WIDE R2, R3, 0x2, R14 ;  /* 0x0000000203020825 */ /* 0x000fe400078e020e */
[----:B------:R-:W5:Y:S02]  /*0ab0*/  @P0 LDG.E.U16.CONSTANT R14, desc[UR8][R14.64] ;  /* 0x000000080e0e0981 */ /* 0x000f64000c1e9500 */
[----:B--2---:R-:W-:-:S02]  /*0ac0*/  @!P1 IMAD.WIDE R12, R19, 0x2, R12 ;  /* 0x00000002130c9825 */ /* 0x004fc400078e020c */
[----:B------:R-:W2:Y:S02]  /*0ad0*/  @P0 LDG.E.U16.CONSTANT R6, desc[UR8][R6.64] ;  /* 0x0000000806060981 */ /* 0x000ea4000c1e9500 */
[----:B---3--:R-:W-:Y:S02]  /*0ae0*/  @!P1 IMAD.WIDE R10, R9, 0x2, R10 ;  /* 0x00000002090a9825 */ /* 0x008fe400078e020a */
[----:B------:R-:W3:Y:S04]  /*0af0*/  @P0 LDG.E.U16.CONSTANT R2, desc[UR8][R2.64] ;  /* 0x0000000802020981 */ /* 0x000ee8000c1e9500 */
[----:B------:R-:W3:Y:S04]  /*0b00*/  @!P1 LDG.E.U16.CONSTANT R12, desc[UR8][R12.64] ;  /* 0x000000080c0c9981 */ /* 0x000ee8000c1e9500 */
[----:B------:R-:W3:Y:S01]  /*0b10*/  @!P1 LDG.E.U16.CONSTANT R10, desc[UR8][R10.64] ;  /* 0x000000080a0a9981 */ /* 0x000ee2000c1e9500 */
[----:B----4-:R-:W-:-:S02]  /*0b20*/  @P0 HADD2.F32 R9, -RZ, R16.H0_H0 ;  /* 0x20000010ff090230 */ /* 0x010fc40000004100 */
[----:B-----5:R-:W-:Y:S02]  /*0b30*/  @P0 HADD2.F32 R4, -RZ, R14.H0_H0 ;  /* 0x2000000eff040230 */ /* 0x020fe40000004100 */
[----:B--2---:R-:W-:-:S03]  /*0b40*/  @P0 HADD2.F32 R8, -RZ, R6.H0_H0 ;  /* 0x20000006ff080230 */ /* 0x004fc60000004100 */
[----:B------:R-:W-:Y:S01]  /*0b50*/  @P0 FFMA R9, R9, R4, R26 ;  /* 0x0000000409090223 */ /* 0x000fe2000000001a */
[----:B---3--:R-:W-:Y:S02]  /*0b60*/  @P0 HADD2.F32 R16, -RZ, R2.H0_H0 ;  /* 0x20000002ff100230 */ /* 0x008fe40000004100 */
[----:B------:R-:W-:-:S03]  /*0b70*/  @!P1 HADD2.F32 R7, -RZ, R12.H0_H0 ;  /* 0x2000000cff079230 */ /* 0x000fc60000004100 */
[----:B------:R-:W-:Y:S01]  /*0b80*/  @P0 FFMA R26, R8, R16, R9 ;  /* 0x00000010081a0223 */ /* 0x000fe20000000009 */
[----:B------:R-:W-:-:S05]  /*0b90*/  @!P1 HADD2.F32 R4, -RZ, R10.H0_H0 ;  /* 0x2000000aff049230 */ /* 0x000fca0000004100 */
[----:B------:R-:W-:-:S07]  /*0ba0*/  @!P1 FFMA R26, R7, R4, R26 ;  /* 0x00000004071a9223 */ /* 0x000fce000000001a */
.L_x_107:
[----:B------:R-:W0:Y:S01]  /*0bb0*/  LDC.64 R2, c[0x0][0x3a0] ;  /* 0x0000e800ff027b82 */ /* 0x000e220000000a00 */
[----:B------:R-:W-:Y:S01]  /*0bc0*/  F2FP.F16.F32.PACK_AB R26, RZ, R26 ;  /* 0x0000001aff1a723e */ /* 0x000fe200000000ff */
[----:B0-----:R-:W-:-:S05]  /*0bd0*/  IMAD.WIDE R2, R5, 0x2, R2 ;  /* 0x0000000205027825 */ /* 0x001fca00078e0202 */
[----:B------:R0:W-:Y:S02]  /*0be0*/  STG.E.U16 desc[UR8][R2.64], R26 ;  /* 0x0000001a02007986 */ /* 0x0001e4000c101508 */
.L_x_106:
[----:B------:R-:W-:Y:S05]  /*0bf0*/  BSYNC.RECONVERGENT B0 ;  /* 0x0000000000007941 */ /* 0x000fea0003800200 */
.L_x_105:
[----:B------:R-:W-:-:S13]  /*0c00*/  ISETP.GE.AND P0, PT, R5, R0, PT ;  /* 0x000000000500720c */ /* 0x000fda0003f06270 */
[----:B------:R-:W-:Y:S05]  /*0c10*/  @P0 EXIT ;  /* 0x000000000000094d */ /* 0x000fea0003800000 */
[----:B------:R-:W1:Y:S01]  /*0c20*/  LDCU UR5, c[0x0][0x3b0] ;  /* 0x00007600ff0577ac */ /* 0x000e620008000800 */
[----:B------:R-:W-:Y:S01]  /*0c30*/  HFMA2 R4, -RZ, RZ, 0, 0 ;  /* 0x00000000ff047431 */ /* 0x000fe200000001ff */
[----:B-1----:R-:W-:-:S09]  /*0c40*/  UISETP.GE.AND UP0, UPT, UR5, 0x1, UPT ;  /* 0x000000010500788c */ /* 0x002fd2000bf06270 */
[----:B------:R-:W-:Y:S05]  /*0c50*/  BRA.U !UP0, `(.L_x_111) ;  /* 0x00000009086c7547 */ /* 0x000fea000b800000 */
[----:B------:R-:W-:Y:S01]  /*0c60*/  UISETP.GE.U32.AND UP1, UPT, UR5, 0x10, UPT ;  /* 0x000000100500788c */ /* 0x000fe2000bf26070 */
[----:B------:R-:W-:Y:S01]  /*0c70*/  MOV R4, RZ ;  /* 0x000000ff00047202 */ /* 0x000fe20000000f00 */
[----:B------:R-:W-:Y:S01]  /*0c80*/  ULOP3.LUT UR6, UR5, 0xf, URZ, 0xc0, !UPT ;  /* 0x0000000f05067892 */ /* 0x000fe2000f8ec0ff */
[----:B------:R-:W-:-:S03]  /*0c90*/  UMOV UR4, URZ ;  /* 0x000000ff00047c82 */ /* 0x000fc60008000000 */
[----:B------:R-:W-:-:S03]  /*0ca0*/  UISETP.NE.AND UP0, UPT, UR6, URZ, UPT ;  /* 0x000000ff0600728c */ /* 0x000fc6000bf05270 */
[----:B------:R-:W-:Y:S08]  /*0cb0*/  BRA.U !UP1, `(.L_x_112) ;  /* 0x0000000509247547 */ /* 0x000ff0000b800000 */
[----:B------:R-:W-:Y:S01]  /*0cc0*/  ULOP3.LUT UR4, UR5, 0x7ffffff0, URZ, 0xc0, !UPT ;  /* 0x7ffffff005047892 */ /* 0x000fe2000f8ec0ff */
[----:B------:R-:W-:Y:S02]  /*0cd0*/  MOV R4, RZ ;  /* 0x000000ff00047202 */ /* 0x000fe40000000f00 */
[----:B------:R-:W-:Y:S01]  /*0ce0*/  MOV R19, R5 ;  /* 0x0000000500137202 */ /* 0x000fe20000000f00 */
[----:B------:R-:W-:-:S12]  /*0cf0*/  UIADD3 UR7, UPT, UPT, -UR4, URZ, URZ ;  /* 0x000000ff04077290 */ /* 0x000fd8000fffe1ff */
.L_x_113:
[----:B------:R-:W1:Y:S02]  /*0d00*/  LDC.64 R6, c[0x0][0x380] ;  /* 0x0000e000ff067b82 */ /* 0x000e640000000a00 */
[----:B-1----:R-:W-:-:S05]  /*0d10*/  IMAD.WIDE R6, R19, 0x2, R6 ;  /* 0x0000000213067825 */ /* 0x002fca00078e0206 */
[----:B------:R-:W2:Y:S01]  /*0d20*/  LDG.E.U16.CONSTANT R18, desc[UR8][R6.64] ;  /* 0x0000000806127981 */ /* 0x000ea2000c1e9500 */
[----:B------:R-:W-:-:S04]  /*0d30*/  IMAD.WIDE R24, R0, 0x2, R6 ;  /* 0x0000000200187825 */ /* 0x000fc800078e0206 */
[C---:B------:R-:W-:Y:S02]  /*0d40*/  IMAD.WIDE R10, R0.reuse, 0x2, R24 ;  /* 0x00000002000a7825 */ /* 0x040fe400078e0218 */
[----:B------:R-:W3:Y:S02]  /*0d50*/  LDG.E.U16.CONSTANT R24, desc[UR8][R24.64] ;  /* 0x0000000818187981 */ /* 0x000ee4000c1e9500 */
[C---:B------:R-:W-:Y:S02]  /*0d60*/  IMAD.WIDE R14, R0.reuse, 0x2, R10 ;  /* 0x00000002000e7825 */ /* 0x040fe400078e020a */
[----:B------:R1:W4:Y:S04]  /*0d70*/  LDG.E.U16.CONSTANT R23, desc[UR8][R10.64] ;  /* 0x000000080a177981 */ /* 0x000328000c1e9500 */
[----:B------:R-:W5:Y:S01]  /*0d80*/  LDG.E.U16.CONSTANT R22, desc[UR8][R14.64] ;  /* 0x000000080e167981 */ /* 0x000f62000c1e9500 */
[----:B------:R-:W-:-:S05]  /*0d90*/  IMAD.WIDE R16, R0, 0x2, R14 ;  /* 0x0000000200107825 */ /* 0x000fca00078e020e */
[----:B------:R-:W5:Y:S01]  /*0da0*/  LDG.E.U16.CONSTANT R21, desc[UR8][R16.64] ;  /* 0x0000000810157981 */ /* 0x000f62000c1e9500 */
[----:B0-----:R-:W-:-:S05]  /*0db0*/  IMAD.WIDE R2, R0, 0x2, R16 ;  /* 0x0000000200027825 */ /* 0x001fca00078e0210 */
[----:B------:R0:W5:Y:S01]  /*0dc0*/  LDG.E.U16.CONSTANT R20, desc[UR8][R2.64] ;  /* 0x0000000802147981 */ /* 0x000162000c1e9500 */
[----:B------:R-:W-:-:S05]  /*0dd0*/  IMAD.WIDE R26, R0, 0x2, R2 ;  /* 0x00000002001a7825 */ /* 0x000fca00078e0202 */
[----:B------:R0:W5:Y:S01]  /*0de0*/  LDG.E.U16.CONSTANT R25, desc[UR8][R26.64] ;  /* 0x000000081a197981 */ /* 0x000162000c1e9500 */
[----:B------:R-:W-:-:S05]  /*0df0*/  IMAD.WIDE R12, R0, 0x2, R26 ;  /* 0x00000002000c7825 */ /* 0x000fca00078e021a */
[----:B------:R0:W5:Y:S01]  /*0e00*/  LDG.E.U16.CONSTANT R28, desc[UR8][R12.64] ;  /* 0x000000080c1c7981 */ /* 0x000162000c1e9500 */
[----:B------:R-:W-:-:S04]  /*0e10*/  IMAD.WIDE R8, R0, 0x2, R12 ;  /* 0x0000000200087825 */ /* 0x000fc800078e020c */
[C---:B-1----:R-:W-:Y:S02]  /*0e20*/  IMAD.WIDE R10, R0.reuse, 0x2, R8 ;  /* 0x00000002000a7825 */ /* 0x042fe400078e0208 */
[----:B------:R2:W5:Y:S02]  /*0e30*/  LDG.E.U16.CONSTANT R8, desc[UR8][R8.64] ;  /* 0x0000000808087981 */ /* 0x000564000c1e9500 */
[C---:B0-----:R-:W-:Y:S02]  /*0e40*/  IMAD.WIDE R2, R0.reuse, 0x2, R10 ;  /* 0x0000000200027825 */ /* 0x041fe400078e020a */
[----:B------:R-:W5:Y:S02]  /*0e50*/  LDG.E.U16.CONSTANT R10, desc[UR8][R10.64] ;  /* 0x000000080a0a7981 */ /* 0x000f64000c1e9500 */
[C---:B------:R-:W-:Y:S02]  /*0e60*/  IMAD.WIDE R6, R0.reuse, 0x2, R2 ;  /* 0x0000000200067825 */ /* 0x040fe400078e0202 */
[----:B------:R4:W5:Y:S02]  /*0e70*/  LDG.E.U16.CONSTANT R29, desc[UR8][R2.64] ;  /* 0x00000008021d7981 */ /* 0x000964000c1e9500 */
[----:B------:R-:W-:-:S02]  /*0e80*/  IMAD.WIDE R14, R0, 0x2, R6 ;  /* 0x00000002000e7825 */ /* 0x000fc400078e0206 */
[----:B------:R0:W5:Y:S02]  /*0e90*/  LDG.E.U16.CONSTANT R6, desc[UR8][R6.64] ;  /* 0x0000000806067981 */ /* 0x000164000c1e9500 */
[C---:B------:R-:W-:Y:S02]  /*0ea0*/  IMAD.WIDE R16, R0.reuse, 0x2, R14 ;  /* 0x0000000200107825 */ /* 0x040fe400078e020e */
[----:B------:R-:W5:Y:S02]  /*0eb0*/  LDG.E.U16.CONSTANT R14, desc[UR8][R14.64] ;  /* 0x000000080e0e7981 */ /* 0x000f64000c1e9500 */
[C---:B------:R-:W-:Y:S02]  /*0ec0*/  IMAD.WIDE R26, R0.reuse, 0x2, R16 ;  /* 0x00000002001a7825 */ /* 0x040fe400078e0210 */
[----:B------:R-:W5:Y:S02]  /*0ed0*/  LDG.E.U16.CONSTANT R16, desc[UR8][R16.64] ;  /* 0x0000000810107981 */ /* 0x000f64000c1e9500 */
[----:B------:R-:W-:-:S02]  /*0ee0*/  IMAD.WIDE R12, R0, 0x2, R26 ;  /* 0x00000002000c7825 */ /* 0x000fc400078e021a */
[----:B------:R-:W5:Y:S04]  /*0ef0*/  LDG.E.U16.CONSTANT R26, desc[UR8][R26.64] ;  /* 0x000000081a1a7981 */ /* 0x000f68000c1e9500 */
[----:B------:R-:W5:Y:S01]  /*0f00*/  LDG.E.U16.CONSTANT R12, desc[UR8][R12.64] ;  /* 0x000000080c0c7981 */ /* 0x000f62000c1e9500 */
[----:B------:R-:W-:-:S04]  /*0f10*/  UIADD3 UR7, UPT, UPT, UR7, 0x10, URZ ;  /* 0x0000001007077890 */ /* 0x000fc8000fffe0ff */
[----:B------:R-:W-:Y:S01]  /*0f20*/  UISETP.NE.AND UP1, UPT, UR7, URZ, UPT ;  /* 0x000000ff0700728c */ /* 0x000fe2000bf25270 */
[----:B------:R-:W-:Y:S01]  /*0f30*/  LEA R19, R0, R19, 0x4 ;  /* 0x0000001300137211 */ /* 0x000fe200078e20ff */
[----:B--2---:R-:W-:-:S05]  /*0f40*/  HADD2.F32 R9, -RZ, R18.H0_H0 ;  /* 0x20000012ff097230 */ /* 0x004fca0000004100 */
[----:B------:R-:W-:Y:S01]  /*0f50*/  FADD R9, R9, R4 ;  /* 0x0000000409097221 */ /* 0x000fe20000000000 */
[----:B---3--:R-:W-:Y:S02]  /*0f60*/  HADD2.F32 R24, -RZ, R24.H0_H0 ;  /* 0x20000018ff187230 */ /* 0x008fe40000004100 */
[----:B----4-:R-:W-:-:S03]  /*0f70*/  HADD2.F32 R2, -RZ, R23.H0_H0 ;  /* 0x20000017ff027230 */ /* 0x010fc60000004100 */
[----:B------:R-:W-:Y:S01]  /*0f80*/  FADD R9, R9, R24 ;  /* 0x0000001809097221 */ /* 0x000fe20000000000 */
[----:B-----5:R-:W-:-:S03]  /*0f90*/  HADD2.F32 R3, -RZ, R22.H0_H0 ;  /* 0x20000016ff037230 */ /* 0x020fc60000004100 */
[----:B------:R-:W-:-:S04]  /*0fa0*/  FADD R2, R9, R2 ;  /* 0x0000000209027221 */ /* 0x000fc80000000000 */
[----:B------:R-:W-:Y:S01]  /*0fb0*/  FADD R2, R2, R3 ;  /* 0x0000000302027221 */ /* 0x000fe20000000000 */
[----:B------:R-:W-:-:S05]  /*0fc0*/  HADD2.F32 R21, -RZ, R21.H0_H0 ;  /* 0x20000015ff157230 */ /* 0x000fca0000004100 */
[----:B------:R-:W-:Y:S01]  /*0fd0*/  FADD R2, R2, R21 ;  /* 0x0000001502027221 */ /* 0x000fe20000000000 */
[----:B------:R-:W-:-:S05]  /*0fe0*/  HADD2.F32 R3, -RZ, R20.H0_H0 ;  /* 0x20000014ff037230 */ /* 0x000fca0000004100 */
[----:B------:R-:W-:Y:S01]  /*0ff0*/  FADD R2, R2, R3 ;  /* 0x0000000302027221 */ /* 0x000fe20000000000 */
[----:B------:R-:W-:-:S05]  /*1000*/  HADD2.F32 R25, -RZ, R25.H0_H0 ;  /* 0x20000019ff197230 */ /* 0x000fca0000004100 */
[----:B------:R-:W-:Y:S01]  /*1010*/  FADD R2, R2, R25 ;  /* 0x0000001902027221 */ /* 0x000fe20000000000 */
[----:B------:R-:W-:-:S05]  /*1020*/  HADD2.F32 R3, -RZ, R28.H0_H0 ;  /* 0x2000001cff037230 */ /* 0x000fca0000004100 */
[----:B------:R-:W-:Y:S01]  /*1030*/  FADD R2, R2, R3 ;  /* 0x0000000302027221 */ /* 0x000fe20000000000 */
[----:B0-----:R-:W-:-:S05]  /*1040*/  HADD2.F32 R7, -RZ, R8.H0_H0 ;  /* 0x20000008ff077230 */ /* 0x001fca0000004100 */
[----:B------:R-:W-:Y:S01]  /*1050*/  FADD R2, R2, R7 ;  /* 0x0000000702027221 */ /* 0x000fe20000000000 */
[----:B------:R-:W-:Y:S02]  /*1060*/  HADD2.F32 R3, -RZ, R10.H0_H0 ;  /* 0x2000000aff037230 */ /* 0x000fe40000004100 */
[----:B------:R-:W-:-:S03]  /*1070*/  HADD2.F32 R29, -RZ, R29.H0_H0 ;  /* 0x2000001dff1d7230 */ /* 0x000fc60000004100 */
        /* <DEDUP_REMOVED lines=8> */
[----:B------:R-:W-:Y:S02]  /*1100*/  HADD2.F32 R7, -RZ, R26.H0_H0 ;  /* 0x2000001aff077230 */ /* 0x000fe40000004100 */
[----:B------:R-:W-:-:S03]  /*1110*/  HADD2.F32 R3, -RZ, R12.H0_H0 ;  /* 0x2000000cff037230 */ /* 0x000fc60000004100 */
[----:B------:R-:W-:-:S04]  /*1120*/  FADD R2, R2, R7 ;  /* 0x0000000702027221 */ /* 0x000fc80000000000 */
[----:B------:R-:W-:Y:S01]  /*1130*/  FADD R4, R2, R3 ;  /* 0x0000000302047221 */ /* 0x000fe20000000000 */
[----:B------:R-:W-:Y:S06]  /*1140*/  BRA.U UP1, `(.L_x_113) ;  /* 0xfffffff901ec7547 */ /* 0x000fec000b83ffff */
.L_x_112:
[----:B------:R-:W-:Y:S05]  /*1150*/  BRA.U !UP0, `(.L_x_111) ;  /* 0x00000005082c7547 */ /* 0x000fea000b800000 */
[----:B------:R-:W-:Y:S02]  /*1160*/  UISETP.GE.U32.AND UP0, UPT, UR6, 0x8, UPT ;  /* 0x000000080600788c */ /* 0x000fe4000bf06070 */
[----:B------:R-:W-:-:S04]  /*1170*/  ULOP3.LUT UR7, UR5, 0x7, URZ, 0xc0, !UPT ;  /* 0x0000000705077892 */ /* 0x000fc8000f8ec0ff */
[----:B------:R-:W-:-:S03]  /*1180*/  UISETP.NE.AND UP1, UPT, UR7, URZ, UPT ;  /* 0x000000ff0700728c */ /* 0x000fc6000bf25270 */
[----:B------:R-:W-:Y:S08]  /*1190*/  BRA.U !UP0, `(.L_x_114) ;  /* 0x00000001088c7547 */ /* 0x000ff0000b800000 */
[----:B0-----:R-:W0:Y:S01]  /*11a0*/  LDC.64 R2, c[0x0][0x380] ;  /* 0x0000e000ff027b82 */ /* 0x001e220000000a00 */
[----:B------:R-:W-:-:S04]  /*11b0*/  IMAD R7, R0, UR4, R5 ;  /* 0x0000000400077c24 */ /* 0x000fc8000f8e0205 */
[----:B0-----:R-:W-:-:S04]  /*11c0*/  IMAD.WIDE R2, R7, 0x2, R2 ;  /* 0x0000000207027825 */ /* 0x001fc800078e0202 */
[C---:B------:R-:W-:Y:S02]  /*11d0*/  IMAD.WIDE R6, R0.reuse, 0x2, R2 ;  /* 0x0000000200067825 */ /* 0x040fe400078e0202 */
[----:B------:R-:W2:Y:S02]  /*11e0*/  LDG.E.U16.CONSTANT R2, desc[UR8][R2.64] ;  /* 0x0000000802027981 */ /* 0x000ea4000c1e9500 */
[C---:B------:R-:W-:Y:S02]  /*11f0*/  IMAD.WIDE R8, R0.reuse, 0x2, R6 ;  /* 0x0000000200087825 */ /* 0x040fe400078e0206 */
[----:B------:R-:W3:Y:S02]  /*1200*/  LDG.E.U16.CONSTANT R6, desc[UR8][R6.64] ;  /* 0x0000000806067981 */ /* 0x000ee4000c1e9500 */
[C---:B------:R-:W-:Y:S02]  /*1210*/  IMAD.WIDE R10, R0.reuse, 0x2, R8 ;  /* 0x00000002000a7825 */ /* 0x040fe400078e0208 */
[----:B------:R-:W4:Y:S02]  /*1220*/  LDG.E.U16.CONSTANT R8, desc[UR8][R8.64] ;  /* 0x0000000808087981 */ /* 0x000f24000c1e9500 */
[----:B------:R-:W-:-:S02]  /*1230*/  IMAD.WIDE R12, R0, 0x2, R10 ;  /* 0x00000002000c7825 */ /* 0x000fc400078e020a */
[----:B------:R-:W5:Y:S02]  /*1240*/  LDG.E.U16.CONSTANT R10, desc[UR8][R10.64] ;  /* 0x000000080a0a7981 */ /* 0x000f64000c1e9500 */
[C---:B------:R-:W-:Y:S02]  /*1250*/  IMAD.WIDE R14, R0.reuse, 0x2, R12 ;  /* 0x00000002000e7825 */ /* 0x040fe400078e020c */
[----:B------:R-:W5:Y:S02]  /*1260*/  LDG.E.U16.CONSTANT R12, desc[UR8][R12.64] ;  /* 0x000000080c0c7981 */ /* 0x000f64000c1e9500 */
[C---:B------:R-:W-:Y:S02]  /*1270*/  IMAD.WIDE R16, R0.reuse, 0x2, R14 ;  /* 0x0000000200107825 */ /* 0x040fe400078e020e */
[----:B------:R-:W5:Y:S02]  /*1280*/  LDG.E.U16.CONSTANT R14, desc[UR8][R14.64] ;  /* 0x000000080e0e7981 */ /* 0x000f64000c1e9500 */
[----:B------:R-:W-:-:S02]  /*1290*/  IMAD.WIDE R18, R0, 0x2, R16 ;  /* 0x0000000200127825 */ /* 0x000fc400078e0210 */
[----:B------:R-:W5:Y:S04]  /*12a0*/  LDG.E.U16.CONSTANT R16, desc[UR8][R16.64] ;  /* 0x0000000810107981 */ /* 0x000f68000c1e9500 */
[----:B------:R-:W5:Y:S01]  /*12b0*/  LDG.E.U16.CONSTANT R18, desc[UR8][R18.64] ;  /* 0x0000000812127981 */ /* 0x000f62000c1e9500 */
[----:B------:R-:W-:Y:S01]  /*12c0*/  UIADD3 UR4, UPT, UPT, UR4, 0x8, URZ ;  /* 0x0000000804047890 */ /* 0x000fe2000fffe0ff */
[----:B--2---:R-:W-:-:S05]  /*12d0*/  HADD2.F32 R3, -RZ, R2.H0_H0 ;  /* 0x20000002ff037230 */ /* 0x004fca0000004100 */
[----:B------:R-:W-:Y:S01]  /*12e0*/  FADD R3, R4, R3 ;  /* 0x0000000304037221 */ /* 0x000fe20000000000 */
[----:B---3--:R-:W-:-:S05]  /*12f0*/  HADD2.F32 R6, -RZ, R6.H0_H0 ;  /* 0x20000006ff067230 */ /* 0x008fca0000004100 */
[----:B------:R-:W-:Y:S01]  /*1300*/  FADD R3, R3, R6 ;  /* 0x0000000603037221 */ /* 0x000fe20000000000 */
[----:B----4-:R-:W-:-:S05]  /*1310*/  HADD2.F32 R8, -RZ, R8.H0_H0 ;  /* 0x20000008ff087230 */ /* 0x010fca0000004100 */
[----:B------:R-:W-:Y:S01]  /*1320*/  FADD R3, R3, R8 ;  /* 0x0000000803037221 */ /* 0x000fe20000000000 */
[----:B-----5:R-:W-:-:S05]  /*1330*/  HADD2.F32 R10, -RZ, R10.H0_H0 ;  /* 0x2000000aff0a7230 */ /* 0x020fca0000004100 */
        /* <DEDUP_REMOVED lines=8> */
[----:B------:R-:W-:-:S07]  /*13c0*/  FADD R4, R3, R18 ;  /* 0x0000001203047221 */ /* 0x000fce0000000000 */
.L_x_114:
        /* <DEDUP_REMOVED lines=12> */
[----:B------:R-:W-:Y:S02]  /*1490*/  IMAD.WIDE R10, R0, 0x2, R8 ;  /* 0x00000002000a7825 */ /* 0x000fe400078e0208 */
[----:B------:R-:W4:Y:S04]  /*14a0*/  LDG.E.U16.CONSTANT R8, desc[UR8][R8.64] ;  /* 0x0000000808087981 */ /* 0x000f28000c1e9500 */
[----:B------:R-:W5:Y:S01]  /*14b0*/  LDG.E.U16.CONSTANT R10, desc[UR8][R10.64] ;  /* 0x000000080a0a7981 */ /* 0x000f62000c1e9500 */
[----:B------:R-:W-:Y:S01]  /*14c0*/  UIADD3 UR4, UPT, UPT, UR4, 0x4, URZ ;  /* 0x0000000404047890 */ /* 0x000fe2000fffe0ff */
[----:B--2---:R-:W-:-:S05]  /*14d0*/  HADD2.F32 R13, -RZ, R2.H0_H0 ;  /* 0x20000002ff0d7230 */ /* 0x004fca0000004100 */
[----:B------:R-:W-:Y:S01]  /*14e0*/  FADD R13, R4, R13 ;  /* 0x0000000d040d7221 */ /* 0x000fe20000000000 */
[----:B---3--:R-:W-:-:S05]  /*14f0*/  HADD2.F32 R12, -RZ, R6.H0_H0 ;  /* 0x20000006ff0c7230 */ /* 0x008fca0000004100 */
[----:B------:R-:W-:Y:S01]  /*1500*/  FADD R12, R13, R12 ;  /* 0x0000000c0d0c7221 */ /* 0x000fe20000000000 */
[----:B----4-:R-:W-:Y:S02]  /*1510*/  HADD2.F32 R15, -RZ, R8.H0_H0 ;  /* 0x20000008ff0f7230 */ /* 0x010fe40000004100 */
[----:B-----5:R-:W-:-:S03]  /*1520*/  HADD2.F32 R3, -RZ, R10.H0_H0 ;  /* 0x2000000aff037230 */ /* 0x020fc60000004100 */
[----:B------:R-:W-:-:S04]  /*1530*/  FADD R12, R12, R15 ;  /* 0x0000000f0c0c7221 */ /* 0x000fc80000000000 */
[----:B------:R-:W-:-:S07]  /*1540*/  FADD R4, R12, R3 ;  /* 0x000000030c047221 */ /* 0x000fce0000000000 */
.L_x_115:
[----:B------:R-:W-:Y:S05]  /*1550*/  BRA.U !UP1, `(.L_x_111) ;  /* 0x00000001092c7547 */ /* 0x000fea000b800000 */
[----:B------:R-:W1:Y:S01]  /*1560*/  LDC.64 R6, c[0x0][0x380] ;  /* 0x0000e000ff067b82 */ /* 0x000e620000000a00 */
[----:B------:R-:W-:Y:S01]  /*1570*/  IMAD R9, R0, UR4, R5 ;  /* 0x0000000400097c24 */ /* 0x000fe2000f8e0205 */
[----:B------:R-:W-:-:S12]  /*1580*/  UIADD3 UR5, UPT, UPT, -UR5, URZ, URZ ;  /* 0x000000ff05057290 */ /* 0x000fd8000fffe1ff */
.L_x_116:
[----:B01----:R-:W-:-:S06]  /*1590*/  IMAD.WIDE R2, R9, 0x2, R6 ;  /* 0x0000000209027825 */ /* 0x003fcc00078e0206 */
[----:B------:R-:W2:Y:S01]  /*15a0*/  LDG.E.U16.CONSTANT R2, desc[UR8][R2.64] ;  /* 0x0000000802027981 */ /* 0x000ea2000c1e9500 */
[----:B------:R-:W-:Y:S01]  /*15b0*/  UIADD3 UR5, UPT, UPT, UR5, 0x1, URZ ;  /* 0x0000000105057890 */ /* 0x000fe2000fffe0ff */
[----:B------:R-:W-:-:S03]  /*15c0*/  IADD3 R9, PT, PT, R9, R0, RZ ;  /* 0x0000000009097210 */ /* 0x000fc60007ffe0ff */
[----:B------:R-:W-:Y:S01]  /*15d0*/  UISETP.NE.AND UP0, UPT, UR5, URZ, UPT ;  /* 0x000000ff0500728c */ /* 0x000fe2000bf05270 */
[----:B--2---:R-:W-:-:S05]  /*15e0*/  HADD2.F32 R11, -RZ, R2.H0_H0 ;  /* 0x20000002ff0b7230 */ /* 0x004fca0000004100 */
[----:B------:R-:W-:-:S03]  /*15f0*/  FADD R4, R11, R4 ;  /* 0x000000040b047221 */ /* 0x000fc60000000000 */
[----:B------:R-:W-:Y:S05]  /*1600*/  BRA.U UP0, `(.L_x_116) ;  /* 0xfffffffd00e07547 */ /* 0x000fea000b83ffff */
.L_x_111:
[----:B0-----:R-:W0:Y:S01]  /*1610*/  LDC.64 R2, c[0x0][0x3a8] ;  /* 0x0000ea00ff027b82 */ /* 0x001e220000000a00 */
[----:B------:R-:W-:Y:S01]  /*1620*/  F2FP.F16.F32.PACK_AB R4, RZ, R4 ;  /* 0x00000004ff04723e */ /* 0x000fe200000000ff */
[----:B0-----:R-:W-:-:S05]  /*1630*/  IMAD.WIDE R2, R5, 0x2, R2 ;  /* 0x0000000205027825 */ /* 0x001fca00078e0202 */
[----:B------:R-:W-:Y:S01]  /*1640*/  STG.E.U16 desc[UR8][R2.64], R4 ;  /* 0x0000000402007986 */ /* 0x000fe2000c101508 */
[----:B------:R-:W-:Y:S05]  /*1650*/  EXIT ;  /* 0x000000000000794d */ /* 0x000fea0003800000 */
.L_x_117:
        /* <DEDUP_REMOVED lines=10> */
.L_x_133:


//--------------------- .text._Z21linear_forward_kernelPK6__halfS1_S1_PS_iii --------------------------
	.section	.text._Z21linear_forward_kernelPK6__halfS1_S1_PS_iii,"ax",@progbits
	.align	128
        .global         _Z21linear_forward_kernelPK6__halfS1_S1_PS_iii
        .type           _Z21linear_forward_kernelPK6__halfS1_S1_PS_iii,@function
        .size           _Z21linear_forward_kernelPK6__halfS1_S1_PS_iii,(.L_x_134 - _Z21linear_forward_kernelPK6__halfS1_S1_PS_iii)
        .other          _Z21linear_forward_kernelPK6__halfS1_S1_PS_iii,@"STO_CUDA_ENTRY STV_DEFAULT"
_Z21linear_forward_kernelPK6__halfS1_S1_PS_iii:
.text._Z21linear_forward_kernelPK6__halfS1_S1_PS_iii:
[----:B------:R-:W-:Y:S01]  /*0000*/  LDC R1, c[0x0][0x37c] ;  /* 0x0000df00ff017b82 */ /* 0x000fe20000000800 */
[----:B------:R-:W0:Y:S07]  /*0010*/  S2R R3, SR_TID.X ;  /* 0x0000000000037919 */ /* 0x000e2e0000002100 */
[----:B------:R-:W0:Y:S01]  /*0020*/  S2UR UR4, SR_CTAID.X ;  /* 0x00000000000479c3 */ /* 0x000e220000002500 */
[----:B------:R-:W1:Y:S07]  /*0030*/  LDCU UR5, c[0x0][0x3a0] ;  /* 0x00007400ff0577ac */ /* 0x000e6e0008000800 */
[----:B------:R-:W0:Y:S08]  /*0040*/  LDC R0, c[0x0][0x360] ;  /* 0x0000d800ff007b82 */ /* 0x000e300000000800 */
[----:B------:R-:W1:Y:S01]  /*0050*/  LDC R7, c[0x0][0x3a8] ;  /* 0x0000ea00ff077b82 */ /* 0x000e620000000800 */
[----:B0-----:R-:W-:-:S02]  /*0060*/  IMAD R0, R0, UR4, R3 ;  /* 0x0000000400007c24 */ /* 0x001fc4000f8e0203 */
[----:B-1----:R-:W-:-:S05]  /*0070*/  IMAD R3, R7, UR5, RZ ;  /* 0x0000000507037c24 */ /* 0x002fca000f8e02ff */
[----:B------:R-:W-:-:S13]  /*0080*/  ISETP.GE.AND P0, PT, R0, R3, PT ;  /* 0x000000030000720c */ /* 0x000fda0003f06270 */
[----:B------:R-:W-:Y:S05]  /*0090*/  @P0 EXIT ;  /* 0x000000000000094d */ /* 0x000fea0003800000 */
[----:B------:R-:W-:Y:S01]  /*00a0*/  IABS R9, R7 ;  /* 0x0000000700097213 */ /* 0x000fe20000000000 */
[----:B------:R-:W0:Y:S01]  /*00b0*/  LDCU UR9, c[0x0][0x3a4] ;  /* 0x00007480ff0977ac */ /* 0x000e220008000800 */
[----:B------:R-:W-:Y:S02]  /*00c0*/  ISETP.GE.AND P2, PT, R0, RZ, PT ;  /* 0x000000ff0000720c */ /* 0x000fe40003f46270 */
[----:B------:R-:W1:Y:S01]  /*00d0*/  I2F.RP R4, R9 ;  /* 0x0000000900047306 */ /* 0x000e620000209400 */
[----:B------:R-:W-:Y:S01]  /*00e0*/  MOV R13, RZ ;  /* 0x000000ff000d7202 */ /* 0x000fe20000000f00 */
[----:B------:R-:W2:Y:S06]  /*00f0*/  LDCU.64 UR16, c[0x0][0x358] ;  /* 0x00006b00ff1077ac */ /* 0x000eac0008000a00 */
[----:B-1----:R-:W1:Y:S01]  /*0100*/  MUFU.RCP R4, R4 ;  /* 0x0000000400047308 */ /* 0x002e620000001000 */
[----:B0-----:R-:W-:Y:S01]  /*0110*/  UISETP.GE.AND UP0, UPT, UR9, 0x1, UPT ;  /* 0x000000010900788c */ /* 0x001fe2000bf06270 */
[----:B-1----:R-:W-:-:S06]  /*0120*/  IADD3 R2, PT, PT, R4, 0xffffffe, RZ ;  /* 0x0ffffffe04027810 */ /* 0x002fcc0007ffe0ff */
[----:B------:R0:W1:Y:S02]  /*0130*/  F2I.FTZ.U32.TRUNC.NTZ R3, R2 ;  /* 0x0000000200037305 */ /* 0x000064000021f000 */
[----:B0-----:R-:W-:Y:S01]  /*0140*/  HFMA2 R2, -RZ, RZ, 0, 0 ;  /* 0x00000000ff027431 */ /* 0x001fe200000001ff */
[----:B-1----:R-:W-:-:S05]  /*0150*/  IADD3 R6, PT, PT, RZ, -R3, RZ ;  /* 0x80000003ff067210 */ /* 0x002fca0007ffe0ff */
[----:B------:R-:W-:Y:S01]  /*0160*/  IMAD R5, R6, R9, RZ ;  /* 0x0000000906057224 */ /* 0x000fe200078e02ff */
[----:B------:R-:W-:-:S03]  /*0170*/  IABS R6, R0 ;  /* 0x0000000000067213 */ /* 0x000fc60000000000 */
[----:B------:R-:W-:Y:S01]  /*0180*/  IMAD.HI.U32 R3, R3, R5, R2 ;  /* 0x0000000503037227 */ /* 0x000fe200078e0002 */
[----:B------:R-:W-:-:S05]  /*0190*/  LOP3.LUT R2, RZ, R7, RZ, 0x33, !PT ;  /* 0x00000007ff027212 */ /* 0x000fca00078e33ff */
[----:B------:R-:W-:-:S05]  /*01a0*/  IMAD.HI.U32 R3, R3, R6, RZ ;  /* 0x0000000603037227 */ /* 0x000fca00078e00ff */
[----:B------:R-:W-:-:S05]  /*01b0*/  IADD3 R4, PT, PT, -R3, RZ, RZ ;  /* 0x000000ff03047210 */ /* 0x000fca0007ffe1ff */
[----:B------:R-:W-:-:S05]  /*01c0*/  IMAD R4, R9, R4, R6 ;  /* 0x0000000409047224 */ /* 0x000fca00078e0206 */
[----:B------:R-:W-:-:S13]  /*01d0*/  ISETP.GT.U32.AND P0, PT, R9, R4, PT ;  /* 0x000000040900720c */ /* 0x000fda0003f04070 */
[----:B------:R-:W-:-:S04]  /*01e0*/  @!P0 IADD3 R4, PT, PT, R4, -R9, RZ ;  /* 0x8000000904048210 */ /* 0x000fc80007ffe0ff */
[----:B------:R-:W-:Y:S02]  /*01f0*/  ISETP.GT.U32.AND P1, PT, R9, R4, PT ;  /* 0x000000040900720c */ /* 0x000fe40003f24070 */
[----:B------:R-:W-:-:S04]  /*0200*/  IADD3 R5, PT, PT, R4, -R9, RZ ;  /* 0x8000000904057210 */ /* 0x000fc80007ffe0ff */
[----:B------:R-:W-:Y:S02]  /*0210*/  SEL R5, R5, R4, !P1 ;  /* 0x0000000405057207 */ /* 0x000fe40004800000 */
[----:B------:R-:W-:Y:S02]  /*0220*/  ISETP.NE.AND P1, PT, R7, RZ, PT ;  /* 0x000000ff0700720c */ /* 0x000fe40003f25270 */
[----:B------:R-:W-:-:S04]  /*0230*/  @!P2 IADD3 R5, PT, PT, -R5, RZ, RZ ;  /* 0x000000ff0505a210 */ /* 0x000fc80007ffe1ff */
[----:B------:R-:W-:Y:S01]  /*0240*/  SEL R6, R2, R5, !P1 ;  /* 0x0000000502067207 */ /* 0x000fe20004800000 */
[----:B--2---:R-:W-:Y:S06]  /*0250*/  BRA.U !UP0, `(.L_x_118) ;  /* 0x0000000d08687547 */ /* 0x004fec000b800000 */
[----:B------:R-:W-:Y:S01]  /*0260*/  ISETP.GE.U32.AND P2, PT, R4, R9, PT ;  /* 0x000000090400720c */ /* 0x000fe20003f46070 */
[----:B------:R-:W-:Y:S01]  /*0270*/  UISETP.GE.U32.AND UP1, UPT, UR9, 0x10, UPT ;  /* 0x000000100900788c */ /* 0x000fe2000bf26070 */
[----:B------:R-:W-:Y:S01]  /*0280*/  LOP3.LUT R4, R0, R7, RZ, 0x3c, !PT ;  /* 0x0000000700047212 */ /* 0x000fe200078e3cff */
[----:B------:R-:W-:Y:S01]  /*0290*/  ULOP3.LUT UR10, UR9, 0xf, URZ, 0xc0, !UPT ;  /* 0x0000000f090a7892 */ /* 0x000fe2000f8ec0ff */
[----:B------:R-:W-:Y:S01]  /*02a0*/  @!P0 IADD3 R3, PT, PT, R3, 0x1, RZ ;  /* 0x0000000103038810 */ /* 0x000fe20007ffe0ff */
[----:B------:R-:W-:Y:S01]  /*02b0*/  IMAD R7, R6, UR9, RZ ;  /* 0x0000000906077c24 */ /* 0x000fe2000f8e02ff */
[----:B------:R-:W-:Y:S01]  /*02c0*/  ISETP.GE.AND P3, PT, R4, RZ, PT ;  /* 0x000000ff0400720c */ /* 0x000fe20003f66270 */
[----:B------:R-:W-:Y:S01]  /*02d0*/  UISETP.NE.AND UP0, UPT, UR10, URZ, UPT ;  /* 0x000000ff0a00728c */ /* 0x000fe2000bf05270 */
[----:B------:R-:W-:Y:S01]  /*02e0*/  MOV R13, RZ ;  /* 0x000000ff000d7202 */ /* 0x000fe20000000f00 */
[----:B------:R-:W-:-:S04]  /*02f0*/  UMOV UR4, URZ ;  /* 0x000000ff00047c82 */ /* 0x000fc80008000000 */
[----:B------:R-:W-:-:S06]  /*0300*/  @P2 IADD3 R3, PT, PT, R3, 0x1, RZ ;  /* 0x0000000103032810 */ /* 0x000fcc0007ffe0ff */
[----:B------:R-:W-:-:S04]  /*0310*/  @!P3 IADD3 R3, PT, PT, -R3, RZ, RZ ;  /* 0x000000ff0303b210 */ /* 0x000fc80007ffe1ff */
[----:B------:R-:W-:-:S05]  /*0320*/  SEL R8, R2, R3, !P1 ;  /* 0x0000000302087207 */ /* 0x000fca0004800000 */
[----:B------:R-:W-:Y:S01]  /*0330*/  IMAD R8, R8, UR9, RZ ;  /* 0x0000000908087c24 */ /* 0x000fe2000f8e02ff */
[----:B------:R-:W-:Y:S06]  /*0340*/  BRA.U !UP1, `(.L_x_119) ;  /* 0x0000000509947547 */ /* 0x000fec000b800000 */
[----:B------:R-:W0:Y:S01]  /*0350*/  LDCU.128 UR12, c[0x0][0x380] ;  /* 0x00007000ff0c77ac */ /* 0x000e220008000c00 */
[----:B------:R-:W-:Y:S01]  /*0360*/  HFMA2 R13, -RZ, RZ, 0, 0 ;  /* 0x00000000ff0d7431 */ /* 0x000fe200000001ff */
        /* <DEDUP_REMOVED lines=8> */
.L_x_120:
        /* <DEDUP_REMOVED lines=24> */
[----:B---3--:R-:W-:-:S05]  /*0570*/  HADD2.F32 R23, -RZ, R23.H0_H0 ;  /* 0x20000017ff177230 */ /* 0x008fca0000004100 */
[----:B------:R-:W-:Y:S01]  /*0580*/  FFMA R22, R22, R23, R13 ;  /* 0x0000001716167223 */ /* 0x000fe2000000000d */
[----:B----4-:R-:W-:Y:S02]  /*0590*/  HADD2.F32 R13, -RZ, R24.H0_H0 ;  /* 0x20000018ff0d7230 */ /* 0x010fe40000004100 */
[----:B-----5:R-:W-:Y:S02]  /*05a0*/  HADD2.F32 R25, -RZ, R25.H0_H0 ;  /* 0x20000019ff197230 */ /* 0x020fe40000004100 */
[----:B------:R-:W-:-:S03]  /*05b0*/  HADD2.F32 R24, -RZ, R21.H0_H0 ;  /* 0x20000015ff187230 */ /* 0x000fc60000004100 */
[----:B------:R-:W-:Y:S02]  /*05c0*/  FFMA R13, R13, R25, R22 ;  /* 0x000000190d0d7223 */ /* 0x000fe40000000016 */
[----:B------:R-:W2:Y:S01]  /*05d0*/  LDG.E.U16.CONSTANT R25, desc[UR16][R4.64+0xa] ;  /* 0x00000a1004197981 */ /* 0x000ea2000c1e9500 */
[----:B------:R-:W-:Y:S02]  /*05e0*/  HADD2.F32 R16, -RZ, R16.H0_H0 ;  /* 0x20000010ff107230 */ /* 0x000fe40000004100 */
[----:B------:R-:W-:-:S03]  /*05f0*/  HADD2.F32 R15, -RZ, R15.H0_H0 ;  /* 0x2000000fff0f7230 */ /* 0x000fc60000004100 */
[----:B------:R-:W-:Y:S02]  /*0600*/  FFMA R24, R24, R16, R13 ;  /* 0x0000001018187223 */ /* 0x000fe4000000000d */
[----:B------:R-:W3:Y:S01]  /*0610*/  LDG.E.U16.CONSTANT R13, desc[UR16][R4.64+-0x2] ;  /* 0xfffffe10040d7981 */ /* 0x000ee2000c1e9500 */
[----:B------:R-:W-:-:S03]  /*0620*/  HADD2.F32 R14, -RZ, R14.H0_H0 ;  /* 0x2000000eff0e7230 */ /* 0x000fc60000004100 */
[----:B------:R-:W4:Y:S02]  /*0630*/  LDG.E.U16.CONSTANT R16, desc[UR16][R2.64+-0x2] ;  /* 0xfffffe1002107981 */ /* 0x000f24000c1e9500 */
[----:B------:R-:W-:Y:S02]  /*0640*/  FFMA R24, R15, R14, R24 ;  /* 0x0000000e0f187223 */ /* 0x000fe40000000018 */
[----:B------:R-:W5:Y:S01]  /*0650*/  LDG.E.U16.CONSTANT R14, desc[UR16][R4.64] ;  /* 0x00000010040e7981 */ /* 0x000f62000c1e9500 */
[----:B------:R-:W-:-:S03]  /*0660*/  HADD2.F32 R21, -RZ, R17.H0_H0 ;  /* 0x20000011ff157230 */ /* 0x000fc60000004100 */
[----:B------:R-:W2:Y:S01]  /*0670*/  LDG.E.U16.CONSTANT R15, desc[UR16][R2.64] ;  /* 0x00000010020f7981 */ /* 0x000ea2000c1e9500 */
[----:B------:R-:W-:-:S03]  /*0680*/  HADD2.F32 R22, -RZ, R18.H0_H0 ;  /* 0x20000012ff167230 */ /* 0x000fc60000004100 */
[----:B------:R-:W2:Y:S01]  /*0690*/  LDG.E.U16.CONSTANT R17, desc[UR16][R4.64+0x2] ;  /* 0x0000021004117981 */ /* 0x000ea2000c1e9500 */
[----:B------:R-:W-:-:S03]  /*06a0*/  HADD2.F32 R19, -RZ, R19.H0_H0 ;  /* 0x20000013ff137230 */ /* 0x000fc60000004100 */
[----:B------:R-:W2:Y:S01]  /*06b0*/  LDG.E.U16.CONSTANT R18, desc[UR16][R2.64+0x2] ;  /* 0x0000021002127981 */ /* 0x000ea2000c1e9500 */
[----:B------:R-:W-:Y:S02]  /*06c0*/  HADD2.F32 R20, -RZ, R20.H0_H0 ;  /* 0x20000014ff147230 */ /* 0x000fe40000004100 */
[----:B------:R-:W-:Y:S02]  /*06d0*/  FFMA R24, R21, R22, R24 ;  /* 0x0000001615187223 */ /* 0x000fe40000000018 */
[----:B------:R-:W2:Y:S04]  /*06e0*/  LDG.E.U16.CONSTANT R22, desc[UR16][R4.64+0x4] ;  /* 0x0000041004167981 */ /* 0x000ea8000c1e9500 */
[----:B------:R-:W2:Y:S01]  /*06f0*/  LDG.E.U16.CONSTANT R21, desc[UR16][R2.64+0x4] ;  /* 0x0000041002157981 */ /* 0x000ea2000c1e9500 */
[----:B------:R-:W-:Y:S01]  /*0700*/  FFMA R24, R19, R20, R24 ;  /* 0x0000001413187223 */ /* 0x000fe20000000018 */
[----:B------:R-:W-:-:S02]  /*0710*/  HADD2.F32 R23, -RZ, R11.H0_H0 ;  /* 0x2000000bff177230 */ /* 0x000fc40000004100 */
[----:B------:R-:W2:Y:S01]  /*0720*/  LDG.E.U16.CONSTANT R20, desc[UR16][R4.64+0x6] ;  /* 0x0000061004147981 */ /* 0x000ea2000c1e9500 */
[----:B------:R-:W-:-:S03]  /*0730*/  HADD2.F32 R26, -RZ, R12.H0_H0 ;  /* 0x2000000cff1a7230 */ /* 0x000fc60000004100 */
[----:B------:R-:W2:Y:S04]  /*0740*/  LDG.E.U16.CONSTANT R19, desc[UR16][R2.64+0x6] ;  /* 0x0000061002137981 */ /* 0x000ea8000c1e9500 */
[----:B------:R-:W2:Y:S01]  /*0750*/  LDG.E.U16.CONSTANT R11, desc[UR16][R4.64+0x8] ;  /* 0x00000810040b7981 */ /* 0x000ea2000c1e9500 */
[----:B------:R-:W-:-:S03]  /*0760*/  FFMA R26, R23, R26, R24 ;  /* 0x0000001a171a7223 */ /* 0x000fc60000000018 */
[----:B------:R-:W2:Y:S04]  /*0770*/  LDG.E.U16.CONSTANT R12, desc[UR16][R2.64+0x8] ;  /* 0x00000810020c7981 */ /* 0x000ea8000c1e9500 */
[----:B------:R0:W2:Y:S04]  /*0780*/  LDG.E.U16.CONSTANT R24, desc[UR16][R2.64+0xa] ;  /* 0x00000a1002187981 */ /* 0x0000a8000c1e9500 */
[----:B------:R-:W2:Y:S01]  /*0790*/  LDG.E.U16.CONSTANT R23, desc[UR16][R4.64+0xc] ;  /* 0x00000c1004177981 */ /* 0x000ea2000c1e9500 */
[----:B------:R-:W-:Y:S01]  /*07a0*/  UIADD3 UR11, UPT, UPT, UR11, 0x10, URZ ;  /* 0x000000100b0b7890 */ /* 0x000fe2000fffe0ff */
[----:B------:R-:W-:-:S03]  /*07b0*/  HADD2.F32 R28, -RZ, R28.H0_H0 ;  /* 0x2000001cff1c7230 */ /* 0x000fc60000004100 */
[----:B------:R-:W-:Y:S01]  /*07c0*/  UISETP.NE.AND UP1, UPT, UR11, URZ, UPT ;  /* 0x000000ff0b00728c */ /* 0x000fe2000bf25270 */
[----:B------:R-:W-:Y:S02]  /*07d0*/  HADD2.F32 R27, -RZ, R27.H0_H0 ;  /* 0x2000001bff1b7230 */ /* 0x000fe40000004100 */
[----:B------:R-:W-:Y:S01]  /*07e0*/  HADD2.F32 R29, -RZ, R29.H0_H0 ;  /* 0x2000001dff1d7230 */ /* 0x000fe20000004100 */
[----:B------:R-:W-:Y:S02]  /*07f0*/  IADD3 R10, PT, PT, R10, 0x10, RZ ;  /* 0x000000100a0a7810 */ /* 0x000fe40007ffe0ff */
[----:B------:R-:W-:Y:S01]  /*0800*/  IADD3 R9, PT, PT, R9, 0x10, RZ ;  /* 0x0000001009097810 */ /* 0x000fe20007ffe0ff */
[----:B---3--:R-:W-:Y:S02]  /*0810*/  HADD2.F32 R13, -RZ, R13.H0_H0 ;  /* 0x2000000dff0d7230 */ /* 0x008fe40000004100 */
[----:B----4-:R-:W-:Y:S02]  /*0820*/  HADD2.F32 R16, -RZ, R16.H0_H0 ;  /* 0x20000010ff107230 */ /* 0x010fe40000004100 */
[----:B-----5:R-:W-:-:S03]  /*0830*/  HADD2.F32 R14, -RZ, R14.H0_H0 ;  /* 0x2000000eff0e7230 */ /* 0x020fc60000004100 */
[----:B------:R-:W-:Y:S01]  /*0840*/  FFMA R13, R13, R16, R26 ;  /* 0x000000100d0d7223 */ /* 0x000fe2000000001a */
[----:B--2---:R-:W-:Y:S02]  /*0850*/  HADD2.F32 R15, -RZ, R15.H0_H0 ;  /* 0x2000000fff0f7230 */ /* 0x004fe40000004100 */
        /* <DEDUP_REMOVED lines=12> */
[----:B------:R-:W-:Y:S02]  /*0920*/  HADD2.F32 R25, -RZ, R25.H0_H0 ;  /* 0x20000019ff197230 */ /* 0x000fe40000004100 */
[----:B------:R-:W-:Y:S02]  /*0930*/  HADD2.F32 R24, -RZ, R24.H0_H0 ;  /* 0x20000018ff187230 */ /* 0x000fe40000004100 */
[----:B------:R-:W-:Y:S01]  /*0940*/  FFMA R2, R2, R12, R13 ;  /* 0x0000000c02027223 */ /* 0x000fe2000000000d */
[----:B------:R-:W-:-:S03]  /*0950*/  HADD2.F32 R23, -RZ, R23.H0_H0 ;  /* 0x20000017ff177230 */ /* 0x000fc60000004100 */
[----:B------:R-:W-:-:S04]  /*0960*/  FFMA R2, R25, R24, R2 ;  /* 0x0000001819027223 */ /* 0x000fc80000000002 */
[----:B------:R-:W-:-:S04]  /*0970*/  FFMA R2, R23, R28, R2 ;  /* 0x0000001c17027223 */ /* 0x000fc80000000002 */
[----:B------:R-:W-:Y:S01]  /*0980*/  FFMA R13, R27, R29, R2 ;  /* 0x0000001d1b0d7223 */ /* 0x000fe20000000002 */
[----:B------:R-:W-:Y:S06]  /*0990*/  BRA.U UP1, `(.L_x_120) ;  /* 0xfffffff901947547 */ /* 0x000fec000b83ffff */
.L_x_119:
        /* <DEDUP_REMOVED lines=51> */
[----:B------:R-:W-:-:S07]  /*0cd0*/  FFMA R13, R20, R21, R3 ;  /* 0x00000015140d7223 */ /* 0x000fce0000000003 */
.L_x_121:
        /* <DEDUP_REMOVED lines=32> */
.L_x_122:
[----:B------:R-:W-:Y:S05]  /*0ee0*/  BRA.U !UP1, `(.L_x_118) ;  /* 0x0000000109447547 */ /* 0x000fea000b800000 */
[----:B------:R-:W0:Y:S01]  /*0ef0*/  LDC.64 R2, c[0x0][0x380] ;  /* 0x0000e000ff027b82 */ /* 0x000e220000000a00 */
[----:B------:R-:W-:Y:S01]  /*0f00*/  IADD3 R7, PT, PT, R7, UR4, RZ ;  /* 0x0000000407077c10 */ /* 0x000fe2000fffe0ff */
[----:B------:R-:W-:Y:S01]  /*0f10*/  UIADD3 UR5, UPT, UPT, -UR5, URZ, URZ ;  /* 0x000000ff05057290 */ /* 0x000fe2000fffe1ff */
[----:B------:R-:W-:-:S05]  /*0f20*/  IADD3 R15, PT, PT, R8, UR4, RZ ;  /* 0x00000004080f7c10 */ /* 0x000fca000fffe0ff */
[----:B------:R-:W1:Y:S06]  /*0f30*/  LDC.64 R4, c[0x0][0x388] ;  /* 0x0000e200ff047b82 */ /* 0x000e6c0000000a00 */
.L_x_123:
        /* <DEDUP_REMOVED lines=12> */
.L_x_118:
[----:B------:R-:W0:Y:S02]  /*1000*/  LDC.64 R2, c[0x0][0x390] ;  /* 0x0000e400ff027b82 */ /* 0x000e240000000a00 */
[----:B0-----:R-:W-:-:S06]  /*1010*/  IMAD.WIDE R6, R6, 0x2, R2 ;  /* 0x0000000206067825 */ /* 0x001fcc00078e0202 */
[----:B------:R-:W0:Y:S01]  /*1020*/  LDC.64 R2, c[0x0][0x398] ;  /* 0x0000e600ff027b82 */ /* 0x000e220000000a00 */
[----:B------:R-:W2:Y:S01]  /*1030*/  LDG.E.U16.CONSTANT R6, desc[UR16][R6.64] ;  /* 0x0000001006067981 */ /* 0x000ea2000c1e9500 */
[----:B0-----:R-:W-:-:S04]  /*1040*/  IMAD.WIDE R2, R0, 0x2, R2 ;  /* 0x0000000200027825 */ /* 0x001fc800078e0202 */
[----:B--2---:R-:W-:-:S05]  /*1050*/  HADD2.F32 R4, -RZ, R6.H0_H0 ;  /* 0x20000006ff047230 */ /* 0x004fca0000004100 */
[----:B------:R-:W-:-:S05]  /*1060*/  FADD R4, R4, R13 ;  /* 0x0000000d04047221 */ /* 0x000fca0000000000 */
[----:B------:R-:W-:-:S05]  /*1070*/  F2FP.F16.F32.PACK_AB R4, RZ, R4 ;  /* 0x00000004ff04723e */ /* 0x000fca00000000ff */
[----:B------:R-:W-:Y:S01]  /*1080*/  STG.E.U16 desc[UR16][R2.64], R4 ;  /* 0x0000000402007986 */ /* 0x000fe2000c101510 */
[----:B------:R-:W-:Y:S05]  /*1090*/  EXIT ;  /* 0x000000000000794d */ /* 0x000fea0003800000 */
.L_x_124:
        /* <DEDUP_REMOVED lines=14> */
.L_x_134:


//--------------------- .nv.shared.reserved.0     --------------------------
	.section	.nv.shared.reserved.0,"aw",@nobits
	.weak		__nv_reservedSMEM_offset_0_alias
	.size		__nv_reservedSMEM_offset_0_alias, 0, 64
	.other		__nv_reservedSMEM_offset_0_alias,@"STO_CUDA_RESERVED_SHARED STV_DEFAULT"
__nv_reservedSMEM_offset_0_alias:
	.zero		0
	.zero		64


//--------------------- .nv.global                --------------------------
	.section	.nv.global,"aw",@nobits
.nv.global:
	.type		_ZN34_INTERNAL_775162ce_4_k_cu_d3fb6b4a6thrust24THRUST_300001_SM_1000_NS3seqE,@object
	.size		_ZN34_INTERNAL_775162ce_4_k_cu_d3fb6b4a6thrust24THRUST_300001_SM_1000_NS3seqE,(_ZN34_INTERNAL_775162ce_4_k_cu_d3fb6b4a4cuda3std3__48in_placeE - _ZN34_INTERNAL_775162ce_4_k_cu_d3fb6b4a6thrust24THRUST_300001_SM_1000_NS3seqE)
_ZN34_INTERNAL_775162ce_4_k_cu_d3fb6b4a6thrust24THRUST_300001_SM_1000_NS3seqE:
	.zero		1
	.type		_ZN34_INTERNAL_775162ce_4_k_cu_d3fb6b4a4cuda3std3__48in_placeE,@object
	.size		_ZN34_INTERNAL_775162ce_4_k_cu_d3fb6b4a4cuda3std3__48in_placeE,(_ZN34_INTERNAL_775162ce_4_k_cu_d3fb6b4a4cuda3std6ranges3__45__cpo4sizeE - _ZN34_INTERNAL_775162ce_4_k_cu_d3fb6b4a4cuda3std3__48in_placeE)
_ZN34_INTERNAL_775162ce_4_k_cu_d3fb6b4a4cuda3std3__48in_placeE:
	.zero		1
	.type		_ZN34_INTERNAL_775162ce_4_k_cu_d3fb6b4a4cuda3std6ranges3__45__cpo4sizeE,@object
	.size		_ZN34_INTERNAL_775162ce_4_k_cu_d3fb6b4a4cuda3std6ranges3__45__cpo4sizeE,(_ZN34_INTERNAL_775162ce_4_k_cu_d3fb6b4a6thrust24THRUST_300001_SM_1000_NS12placeholders2_3E - _ZN34_INTERNAL_775162ce_4_k_cu_d3fb6b4a4cuda3std6ranges3__45__cpo4sizeE)
_ZN34_INTERNAL_775162ce_4_k_cu_d3fb6b4a4cuda3std6ranges3__45__cpo4sizeE:
	.zero		1
	.type		_ZN34_INTERNAL_775162ce_4_k_cu_d3fb6b4a6thrust24THRUST_300001_SM_1000_NS12placeholders2_3E,@object
	.size		_ZN34_INTERNAL_775162ce_4_k_cu_d3fb6b4a6thrust24THRUST_300001_SM_1000_NS12placeholders2_3E,(_ZN34_INTERNAL_775162ce_4_k_cu_d3fb6b4a4cuda3std3__45__cpo6cbeginE - _ZN34_INTERNAL_775162ce_4_k_cu_d3fb6b4a6thrust24THRUST_300001_SM_1000_NS12placeholders2_3E)
_ZN34_INTERNAL_775162ce_4_k_cu_d3fb6b4a6thrust24THRUST_300001_SM_1000_NS12placeholders2_3E:
	.zero		1
	.type		_ZN34_INTERNAL_775162ce_4_k_cu_d3fb6b4a4cuda3std3__45__cpo6cbeginE,@object
	.size		_ZN34_INTERNAL_775162ce_4_k_cu_d3fb6b4a4cuda3std3__45__cpo6cbeginE,(_ZN34_INTERNAL_775162ce_4_k_cu_d3fb6b4a4cuda3std6ranges3__45__cpo6cbeginE - _ZN34_INTERNAL_775162ce_4_k_cu_d3fb6b4a4cuda3std3__45__cpo6cbeginE)
_ZN34_INTERNAL_775162ce_4_k_cu_d3fb6b4a4cuda3std3__45__cpo6cbeginE:
	.zero		1
	.type		_ZN34_INTERNAL_775162ce_4_k_cu_d3fb6b4a4cuda3std6ranges3__45__cpo6cbeginE,@object
	.size		_ZN34_INTERNAL_775162ce_4_k_cu_d3fb6b4a4cuda3std6ranges3__45__cpo6cbeginE,(_ZN34_INTERNAL_775162ce_4_k_cu_d3fb6b4a6thrust24THRUST_300001_SM_1000_NS12placeholders2_7E - _ZN34_INTERNAL_775162ce_4_k_cu_d3fb6b4a4cuda3std6ranges3__45__cpo6cbeginE)
_ZN34_INTERNAL_775162ce_4_k_cu_d3fb6b4a4cuda3std6ranges3__45__cpo6cbeginE:
	.zero		1
	.type		_ZN34_INTERNAL_775162ce_4_k_cu_d3fb6b4a6thrust24THRUST_300001_SM_1000_NS12placeholders2_7E,@object
	.size		_ZN34_INTERNAL_775162ce_4_k_cu_d3fb6b4a6thrust24THRUST_300001_SM_1000_NS12placeholders2_7E,(_ZN34_INTERNAL_775162ce_4_k_cu_d3fb6b4a4cuda3std3__45__cpo7crbeginE - _ZN34_INTERNAL_775162ce_4_k_cu_d3fb6b4a6thrust24THRUST_300001_SM_1000_NS12placeholders2_7E)
_ZN34_INTERNAL_775162ce_4_k_cu_d3fb6b4a6thrust24THRUST_300001_SM_1000_NS12placeholders2_7E:
	.zero		1
	.type		_ZN34_INTERNAL_775162ce_4_k_cu_d3fb6b4a4cuda3std3__45__cpo7crbeginE,@object
	.size		_ZN34_INTERNAL_775162ce_4_k_cu_d3fb6b4a4cuda3std3__45__cpo7crbeginE,(_ZN34_INTERNAL_775162ce_4_k_cu_d3fb6b4a4cuda3std6ranges3__45__cpo4nextE - _ZN34_INTERNAL_775162ce_4_k_cu_d3fb6b4a4cuda3std3__45__cpo7crbeginE)
_ZN34_INTERNAL_775162ce_4_k_cu_d3fb6b4a4cuda3std3__45__cpo7crbeginE:
	.zero		1
	.type		_ZN34_INTERNAL_775162ce_4_k_cu_d3fb6b4a4cuda3std6ranges3__45__cpo4nextE,@object
	.size		_ZN34_INTERNAL_775162ce_4_k_cu_d3fb6b4a4cuda3std6ranges3__45__cpo4nextE,(_ZN34_INTERNAL_775162ce_4_k_cu_d3fb6b4a4cuda3std6ranges3__45__cpo4swapE - _ZN34_INTERNAL_775162ce_4_k_cu_d3fb6b4a4cuda3std6ranges3__45__cpo4nextE)
_ZN34_INTERNAL_775162ce_4_k_cu_d3fb6b4a4cuda3std6ranges3__45__cpo4nextE:
	.zero		1
	.type		_ZN34_INTERNAL_775162ce_4_k_cu_d3fb6b4a4cuda3std6ranges3__45__cpo4swapE,@object
	.size		_ZN34_INTERNAL_775162ce_4_k_cu_d3fb6b4a4cuda3std6ranges3__45__cpo4swapE,(_ZN34_INTERNAL_775162ce_4_k_cu_d3fb6b4a6thrust24THRUST_300001_SM_1000_NS8cuda_cub10par_nosyncE - _ZN34_INTERNAL_775162ce_4_k_cu_d3fb6b4a4cuda3std6ranges3__45__cpo4swapE)
_ZN34_INTERNAL_775162ce_4_k_cu_d3fb6b4a4cuda3std6ranges3__45__cpo4swapE:
	.zero		1
	.type		_ZN34_INTERNAL_775162ce_4_k_cu_d3fb6b4a6thrust24THRUST_300001_SM_1000_NS8cuda_cub10par_nosyncE,@object
	.size		_ZN34_INTERNAL_775162ce_4_k_cu_d3fb6b4a6thrust24THRUST_300001_SM_1000_NS8cuda_cub10par_nosyncE,(_ZN34_INTERNAL_775162ce_4_k_cu_d3fb6b4a6thrust24THRUST_300001_SM_1000_NS12placeholders2_9E - _ZN34_INTERNAL_775162ce_4_k_cu_d3fb6b4a6thrust24THRUST_300001_SM_1000_NS8cuda_cub10par_nosyncE)
_ZN34_INTERNAL_775162ce_4_k_cu_d3fb6b4a6thrust24THRUST_300001_SM_1000_NS8cuda_cub10par_nosyncE:
	.zero		1
	.type		_ZN34_INTERNAL_775162ce_4_k_cu_d3fb6b4a6thrust24THRUST_300001_SM_1000_NS12placeholders2_9E,@object
	.size		_ZN34_INTERNAL_775162ce_4_k_cu_d3fb6b4a6thrust24THRUST_300001_SM_1000_NS12placeholders2_9E,(_ZN34_INTERNAL_775162ce_4_k_cu_d3fb6b4a4cuda3std3__436_GLOBAL__N__775162ce_4_k_cu_d3fb6b4a6ignoreE - _ZN34_INTERNAL_775162ce_4_k_cu_d3fb6b4a6thrust24THRUST_300001_SM_1000_NS12placeholders2_9E)
_ZN34_INTERNAL_775162ce_4_k_cu_d3fb6b4a6thrust24THRUST_300001_SM_1000_NS12placeholders2_9E:
	.zero		1
	.type		_ZN34_INTERNAL_775162ce_4_k_cu_d3fb6b4a4cuda3std3__436_GLOBAL__N__775162ce_4_k_cu_d3fb6b4a6ignoreE,@object
	.size		_ZN34_INTERNAL_775162ce_4_k_cu_d3fb6b4a4cuda3std3__436_GLOBAL__N__775162ce_4_k_cu_d3fb6b4a6ignoreE,(_ZN34_INTERNAL_775162ce_4_k_cu_d3fb6b4a4cuda3std6ranges3__45__cpo4dataE - _ZN34_INTERNAL_775162ce_4_k_cu_d3fb6b4a4cuda3std3__436_GLOBAL__N__775162ce_4_k_cu_d3fb6b4a6ignoreE)
_ZN34_INTERNAL_775162ce_4_k_cu_d3fb6b4a4cuda3std3__436_GLOBAL__N__775162ce_4_k_cu_d3fb6b4a6ignoreE:
	.zero		1
	.type		_ZN34_INTERNAL_775162ce_4_k_cu_d3fb6b4a4cuda3std6ranges3__45__cpo4dataE,@object
	.size		_ZN34_INTERNAL_775162ce_4_k_cu_d3fb6b4a4cuda3std6ranges3__45__cpo4dataE,(_ZN34_INTERNAL_775162ce_4_k_cu_d3fb6b4a6thrust24THRUST_300001_SM_1000_NS12placeholders2_1E - _ZN34_INTERNAL_775162ce_4_k_cu_d3fb6b4a4cuda3std6ranges3__45__cpo4dataE)
_ZN34_INTERNAL_775162ce_4_k_cu_d3fb6b4a4cuda3std6ranges3__45__cpo4dataE:
	.zero		1
	.type		_ZN34_INTERNAL_775162ce_4_k_cu_d3fb6b4a6thrust24THRUST_300001_SM_1000_NS12placeholders2_1E,@object
	.size		_ZN34_INTERNAL_775162ce_4_k_cu_d3fb6b4a6thrust24THRUST_300001_SM_1000_NS12placeholders2_1E,(_ZN34_INTERNAL_775162ce_4_k_cu_d3fb6b4a4cuda3std3__45__cpo5beginE - _ZN34_INTERNAL_775162ce_4_k_cu_d3fb6b4a6thrust24THRUST_300001_SM_1000_NS12placeholders2_1E)
_ZN34_INTERNAL_775162ce_4_k_cu_d3fb6b4a6thrust24THRUST_300001_SM_1000_NS12placeholders2_1E:
	.zero		1
	.type		_ZN34_INTERNAL_775162ce_4_k_cu_d3fb6b4a4cuda3std3__45__cpo5beginE,@object
	.size		_ZN34_INTERNAL_775162ce_4_k_cu_d3fb6b4a4cuda3std3__45__cpo5beginE,(_ZN34_INTERNAL_775162ce_4_k_cu_d3fb6b4a4cuda3std6ranges3__45__cpo5beginE - _ZN34_INTERNAL_775162ce_4_k_cu_d3fb6b4a4cuda3std3__45__cpo5beginE)
_ZN34_INTERNAL_775162ce_4_k_cu_d3fb6b4a4cuda3std3__45__cpo5beginE:
	.zero		1
	.type		_ZN34_INTERNAL_775162ce_4_k_cu_d3fb6b4a4cuda3std6ranges3__45__cpo5beginE,@object
	.size		_ZN34_INTERNAL_775162ce_4_k_cu_d3fb6b4a4cuda3std6ranges3__45__cpo5beginE,(_ZN34_INTERNAL_775162ce_4_k_cu_d3fb6b4a6thrust24THRUST_300001_SM_1000_NS12placeholders2_5E - _ZN34_INTERNAL_775162ce_4_k_cu_d3fb6b4a4cuda3std6ranges3__45__cpo5beginE)
_ZN34_INTERNAL_775162ce_4_k_cu_d3fb6b4a4cuda3std6ranges3__45__cpo5beginE:
	.zero		1
	.type		_ZN34_INTERNAL_775162ce_4_k_cu_d3fb6b4a6thrust24THRUST_300001_SM_1000_NS12placeholders2_5E,@object
	.size		_ZN34_INTERNAL_775162ce_4_k_cu_d3fb6b4a6thrust24THRUST_300001_SM_1000_NS12placeholders2_5E,(_ZN34_INTERNAL_775162ce_4_k_cu_d3fb6b4a4cuda3std3__45__cpo6rbeginE - _ZN34_INTERNAL_775162ce_4_k_cu_d3fb6b4a6thrust24THRUST_300001_SM_1000_NS12placeholders2_5E)
_ZN34_INTERNAL_775162ce_4_k_cu_d3fb6b4a6thrust24THRUST_300001_SM_1000_NS12placeholders2_5E:
	.zero		1
	.type		_ZN34_INTERNAL_775162ce_4_k_cu_d3fb6b4a4cuda3std3__45__cpo6rbeginE,@object
	.size		_ZN34_INTERNAL_775162ce_4_k_cu_d3fb6b4a4cuda3std3__45__cpo6rbeginE,(_ZN34_INTERNAL_775162ce_4_k_cu_d3fb6b4a4cuda3std6ranges3__45__cpo7advanceE - _ZN34_INTERNAL_775162ce_4_k_cu_d3fb6b4a4cuda3std3__45__cpo6rbeginE)
_ZN34_INTERNAL_775162ce_4_k_cu_d3fb6b4a4cuda3std3__45__cpo6rbeginE:
	.zero		1
	.type		_ZN34_INTERNAL_775162ce_4_k_cu_d3fb6b4a4cuda3std6ranges3__45__cpo7advanceE,@object
	.size		_ZN34_INTERNAL_775162ce_4_k_cu_d3fb6b4a4cuda3std6ranges3__45__cpo7advanceE,(_ZN34_INTERNAL_775162ce_4_k_cu_d3fb6b4a4cuda3std3__47nulloptE - _ZN34_INTERNAL_775162ce_4_k_cu_d3fb6b4a4cuda3std6ranges3__45__cpo7advanceE)
_ZN34_INTERNAL_775162ce_4_k_cu_d3fb6b4a4cuda3std6ranges3__45__cpo7advanceE:
	.zero		1
	.type		_ZN34_INTERNAL_775162ce_4_k_cu_d3fb6b4a4cuda3std3__47nulloptE,@object
	.size		_ZN34_INTERNAL_775162ce_4_k_cu_d3fb6b4a4cuda3std3__47nulloptE,(_ZN34_INTERNAL_775162ce_4_k_cu_d3fb6b4a4cuda3std6ranges3__45__cpo8distanceE - _ZN34_INTERNAL_775162ce_4_k_cu_d3fb6b4a4cuda3std3__47nulloptE)
_ZN34_INTERNAL_775162ce_4_k_cu_d3fb6b4a4cuda3std3__47nulloptE:
	.zero		1
	.type		_ZN34_INTERNAL_775162ce_4_k_cu_d3fb6b4a4cuda3std6ranges3__45__cpo8distanceE,@object
	.size		_ZN34_INTERNAL_775162ce_4_k_cu_d3fb6b4a4cuda3std6ranges3__45__cpo8distanceE,(_ZN34_INTERNAL_775162ce_4_k_cu_d3fb6b4a6thrust24THRUST_300001_SM_1000_NS12placeholders3_10E - _ZN34_INTERNAL_775162ce_4_k_cu_d3fb6b4a4cuda3std6ranges3__45__cpo8distanceE)
_ZN34_INTERNAL_775162ce_4_k_cu_d3fb6b4a4cuda3std6ranges3__45__cpo8distanceE:
	.zero		1
	.type		_ZN34_INTERNAL_775162ce_4_k_cu_d3fb6b4a6thrust24THRUST_300001_SM_1000_NS12placeholders3_10E,@object
	.size		_ZN34_INTERNAL_775162ce_4_k_cu_d3fb6b4a6thrust24THRUST_300001_SM_1000_NS12placeholders3_10E,(_ZN34_INTERNAL_775162ce_4_k_cu_d3fb6b4a4cuda3std3__419piecewise_constructE - _ZN34_INTERNAL_775162ce_4_k_cu_d3fb6b4a6thrust24THRUST_300001_SM_1000_NS12placeholders3_10E)
_ZN34_INTERNAL_775162ce_4_k_cu_d3fb6b4a6thrust24THRUST_300001_SM_1000_NS12placeholders3_10E:
	.zero		1
	.type		_ZN34_INTERNAL_775162ce_4_k_cu_d3fb6b4a4cuda3std3__419piecewise_constructE,@object
	.size		_ZN34_INTERNAL_775162ce_4_k_cu_d3fb6b4a4cuda3std3__419piecewise_constructE,(_ZN34_INTERNAL_775162ce_4_k_cu_d3fb6b4a4cuda3std6ranges3__45__cpo5cdataE - _ZN34_INTERNAL_775162ce_4_k_cu_d3fb6b4a4cuda3std3__419piecewise_constructE)
_ZN34_INTERNAL_775162ce_4_k_cu_d3fb6b4a4cuda3std3__419piecewise_constructE:
	.zero		1
	.type		_ZN34_INTERNAL_775162ce_4_k_cu_d3fb6b4a4cuda3std6ranges3__45__cpo5cdataE,@object
	.size		_ZN34_INTERNAL_775162ce_4_k_cu_d3fb6b4a4cuda3std6ranges3__45__cpo5cdataE,(_ZN34_INTERNAL_775162ce_4_k_cu_d3fb6b4a6thrust24THRUST_300001_SM_1000_NS12placeholders2_2E - _ZN34_INTERNAL_775162ce_4_k_cu_d3fb6b4a4cuda3std6ranges3__45__cpo5cdataE)
_ZN34_INTERNAL_775162ce_4_k_cu_d3fb6b4a4cuda3std6ranges3__45__cpo5cdataE:
	.zero		1
	.type		_ZN34_INTERNAL_775162ce_4_k_cu_d3fb6b4a6thrust24THRUST_300001_SM_1000_NS12placeholders2_2E,@object
	.size		_ZN34_INTERNAL_775162ce_4_k_cu_d3fb6b4a6thrust24THRUST_300001_SM_1000_NS12placeholders2_2E,(_ZN34_INTERNAL_775162ce_4_k_cu_d3fb6b4a4cuda3std3__45__cpo3endE - _ZN34_INTERNAL_775162ce_4_k_cu_d3fb6b4a6thrust24THRUST_300001_SM_1000_NS12placeholders2_2E)
_ZN34_INTERNAL_775162ce_4_k_cu_d3fb6b4a6thrust24THRUST_300001_SM_1000_NS12placeholders2_2E:
	.zero		1
	.type		_ZN34_INTERNAL_775162ce_4_k_cu_d3fb6b4a4cuda3std3__45__cpo3endE,@object
	.size		_ZN34_INTERNAL_775162ce_4_k_cu_d3fb6b4a4cuda3std3__45__cpo3endE,(_ZN34_INTERNAL_775162ce_4_k_cu_d3fb6b4a4cuda3std6ranges3__45__cpo3endE - _ZN34_INTERNAL_775162ce_4_k_cu_d3fb6b4a4cuda3std3__45__cpo3endE)
_ZN34_INTERNAL_775162ce_4_k_cu_d3fb6b4a4cuda3std3__45__cpo3endE:
	.zero		1
	.type		_ZN34_INTERNAL_775162ce_4_k_cu_d3fb6b4a4cuda3std6ranges3__45__cpo3endE,@object
	.size		_ZN34_INTERNAL_775162ce_4_k_cu_d3fb6b4a4cuda3std6ranges3__45__cpo3endE,(_ZN34_INTERNAL_775162ce_4_k_cu_d3fb6b4a6thrust24THRUST_300001_SM_1000_NS12placeholders2_6E - _ZN34_INTERNAL_775162ce_4_k_cu_d3fb6b4a4cuda3std6ranges3__45__cpo3endE)
_ZN34_INTERNAL_775162ce_4_k_cu_d3fb6b4a4cuda3std6ranges3__45__cpo3endE:
	.zero		1
	.type		_ZN34_INTERNAL_775162ce_4_k_cu_d3fb6b4a6thrust24THRUST_300001_SM_1000_NS12placeholders2_6E,@object
	.size		_ZN34_INTERNAL_775162ce_4_k_cu_d3fb6b4a6thrust24THRUST_300001_SM_1000_NS12placeholders2_6E,(_ZN34_INTERNAL_775162ce_4_k_cu_d3fb6b4a4cuda3std3__45__cpo4rendE - _ZN34_INTERNAL_775162ce_4_k_cu_d3fb6b4a6thrust24THRUST_300001_SM_1000_NS12placeholders2_6E)
_ZN34_INTERNAL_775162ce_4_k_cu_d3fb6b4a6thrust24THRUST_300001_SM_1000_NS12placeholders2_6E:
	.zero		1
	.type		_ZN34_INTERNAL_775162ce_4_k_cu_d3fb6b4a4cuda3std3__45__cpo4rendE,@object
	.size		_ZN34_INTERNAL_775162ce_4_k_cu_d3fb6b4a4cuda3std3__45__cpo4rendE,(_ZN34_INTERNAL_775162ce_4_k_cu_d3fb6b4a4cuda3std6ranges3__45__cpo9iter_swapE - _ZN34_INTERNAL_775162ce_4_k_cu_d3fb6b4a4cuda3std3__45__cpo4rendE)
_ZN34_INTERNAL_775162ce_4_k_cu_d3fb6b4a4cuda3std3__45__cpo4rendE:
	.zero		1
	.type		_ZN34_INTERNAL_775162ce_4_k_cu_d3fb6b4a4cuda3std6ranges3__45__cpo9iter_swapE,@object
	.size		_ZN34_INTERNAL_775162ce_4_k_cu_d3fb6b4a4cuda3std6ranges3__45__cpo9iter_swapE,(_ZN34_INTERNAL_775162ce_4_k_cu_d3fb6b4a4cuda3std3__48unexpectE - _ZN34_INTERNAL_775162ce_4_k_cu_d3fb6b4a4cuda3std6ranges3__45__cpo9iter_swapE)
_ZN34_INTERNAL_775162ce_4_k_cu_d3fb6b4a4cuda3std6ranges3__45__cpo9iter_swapE:
	.zero		1
	.type		_ZN34_INTERNAL_775162ce_4_k_cu_d3fb6b4a4cuda3std3__48unexpectE,@object
	.size		_ZN34_INTERNAL_775162ce_4_k_cu_d3fb6b4a4cuda3std3__48unexpectE,(_ZN34_INTERNAL_775162ce_4_k_cu_d3fb6b4a6thrust24THRUST_300001_SM_1000_NS8cuda_cub3parE - _ZN34_INTERNAL_775162ce_4_k_cu_d3fb6b4a4cuda3std3__48unexpectE)
_ZN34_INTERNAL_775162ce_4_k_cu_d3fb6b4a4cuda3std3__48unexpectE:
	.zero		1
	.type		_ZN34_INTERNAL_775162ce_4_k_cu_d3fb6b4a6thrust24THRUST_300001_SM_1000_NS8cuda_cub3parE,@object
	.size		_ZN34_INTERNAL_775162ce_4_k_cu_d3fb6b4a6thrust24THRUST_300001_SM_1000_NS8cuda_cub3parE,(_ZN34_INTERNAL_775162ce_4_k_cu_d3fb6b4a6thrust24THRUST_300001_SM_1000_NS12placeholders2_4E - _ZN34_INTERNAL_775162ce_4_k_cu_d3fb6b4a6thrust24THRUST_300001_SM_1000_NS8cuda_cub3parE)
_ZN34_INTERNAL_775162ce_4_k_cu_d3fb6b4a6thrust24THRUST_300001_SM_1000_NS8cuda_cub3parE:
	.zero		1
	.type		_ZN34_INTERNAL_775162ce_4_k_cu_d3fb6b4a6thrust24THRUST_300001_SM_1000_NS12placeholders2_4E,@object
	.size		_ZN34_INTERNAL_775162ce_4_k_cu_d3fb6b4a6thrust24THRUST_300001_SM_1000_NS12placeholders2_4E,(_ZN34_INTERNAL_775162ce_4_k_cu_d3fb6b4a4cuda3std3__45__cpo4cendE - _ZN34_INTERNAL_775162ce_4_k_cu_d3fb6b4a6thrust24THRUST_300001_SM_1000_NS12placeholders2_4E)
_ZN34_INTERNAL_775162ce_4_k_cu_d3fb6b4a6thrust24THRUST_300001_SM_1000_NS12placeholders2_4E:
	.zero		1
	.type		_ZN34_INTERNAL_775162ce_4_k_cu_d3fb6b4a4cuda3std3__45__cpo4cendE,@object
	.size		_ZN34_INTERNAL_775162ce_4_k_cu_d3fb6b4a4cuda3std3__45__cpo4cendE,(_ZN34_INTERNAL_775162ce_4_k_cu_d3fb6b4a4cuda3std6ranges3__45__cpo4cendE - _ZN34_INTERNAL_775162ce_4_k_cu_d3fb6b4a4cuda3std3__45__cpo4cendE)
_ZN34_INTERNAL_775162ce_4_k_cu_d3fb6b4a4cuda3std3__45__cpo4cendE:
	.zero		1
	.type		_ZN34_INTERNAL_775162ce_4_k_cu_d3fb6b4a4cuda3std6ranges3__45__cpo4cendE,@object
	.size		_ZN34_INTERNAL_775162ce_4_k_cu_d3fb6b4a4cuda3std6ranges3__45__cpo4cendE,(_ZN34_INTERNAL_775162ce_4_k_cu_d3fb6b4a4cuda3std3__420unreachable_sentinelE - _ZN34_INTERNAL_775162ce_4_k_cu_d3fb6b4a4cuda3std6ranges3__45__cpo4cendE)
_ZN34_INTERNAL_775162ce_4_k_cu_d3fb6b4a4cuda3std6ranges3__45__cpo4cendE:
	.zero		1
	.type		_ZN34_INTERNAL_775162ce_4_k_cu_d3fb6b4a4cuda3std3__420unreachable_sentinelE,@object
	.size		_ZN34_INTERNAL_775162ce_4_k_cu_d3fb6b4a4cuda3std3__420unreachable_sentinelE,(_ZN34_INTERNAL_775162ce_4_k_cu_d3fb6b4a4cuda3std6ranges3__45__cpo5ssizeE - _ZN34_INTERNAL_775162ce_4_k_cu_d3fb6b4a4cuda3std3__420unreachable_sentinelE)
_ZN34_INTERNAL_775162ce_4_k_cu_d3fb6b4a4cuda3std3__420unreachable_sentinelE:
	.zero		1
	.type		_ZN34_INTERNAL_775162ce_4_k_cu_d3fb6b4a4cuda3std6ranges3__45__cpo5ssizeE,@object
	.size		_ZN34_INTERNAL_775162ce_4_k_cu_d3fb6b4a4cuda3std6ranges3__45__cpo5ssizeE,(_ZN34_INTERNAL_775162ce_4_k_cu_d3fb6b4a6thrust24THRUST_300001_SM_1000_NS12placeholders2_8E - _ZN34_INTERNAL_775162ce_4_k_cu_d3fb6b4a4cuda3std6ranges3__45__cpo5ssizeE)
_ZN34_INTERNAL_775162ce_4_k_cu_d3fb6b4a4cuda3std6ranges3__45__cpo5ssizeE:
	.zero		1
	.type		_ZN34_INTERNAL_775162ce_4_k_cu_d3fb6b4a6thrust24THRUST_300001_SM_1000_NS12placeholders2_8E,@object
	.size		_ZN34_INTERNAL_775162ce_4_k_cu_d3fb6b4a6thrust24THRUST_300001_SM_1000_NS12placeholders2_8E,(_ZN34_INTERNAL_775162ce_4_k_cu_d3fb6b4a4cuda3std3__45__cpo5crendE - _ZN34_INTERNAL_775162ce_4_k_cu_d3fb6b4a6thrust24THRUST_300001_SM_1000_NS12placeholders2_8E)
_ZN34_INTERNAL_775162ce_4_k_cu_d3fb6b4a6thrust24THRUST_300001_SM_1000_NS12placeholders2_8E:
	.zero		1
	.type		_ZN34_INTERNAL_775162ce_4_k_cu_d3fb6b4a4cuda3std3__45__cpo5crendE,@object
	.size		_ZN34_INTERNAL_775162ce_4_k_cu_d3fb6b4a4cuda3std3__45__cpo5crendE,(_ZN34_INTERNAL_775162ce_4_k_cu_d3fb6b4a4cuda3std6ranges3__45__cpo4prevE - _ZN34_INTERNAL_775162ce_4_k_cu_d3fb6b4a4cuda3std3__45__cpo5crendE)
_ZN34_INTERNAL_775162ce_4_k_cu_d3fb6b4a4cuda3std3__45__cpo5crendE:
	.zero		1
	.type		_ZN34_INTERNAL_775162ce_4_k_cu_d3fb6b4a4cuda3std6ranges3__45__cpo4prevE,@object
	.size		_ZN34_INTERNAL_775162ce_4_k_cu_d3fb6b4a4cuda3std6ranges3__45__cpo4prevE,(_ZN34_INTERNAL_775162ce_4_k_cu_d3fb6b4a4cuda3std6ranges3__45__cpo9iter_moveE - _ZN34_INTERNAL_775162ce_4_k_cu_d3fb6b4a4cuda3std6ranges3__45__cpo4prevE)
_ZN34_INTERNAL_775162ce_4_k_cu_d3fb6b4a4cuda3std6ranges3__45__cpo4prevE:
	.zero		1
	.type		_ZN34_INTERNAL_775162ce_4_k_cu_d3fb6b4a4cuda3std6ranges3__45__cpo9iter_moveE,@object
	.size		_ZN34_INTERNAL_775162ce_4_k_cu_d3fb6b4a4cuda3std6ranges3__45__cpo9iter_moveE,(_ZN34_INTERNAL_775162ce_4_k_cu_d3fb6b4a6thrust24THRUST_300001_SM_1000_NS6system6detail10sequential3seqE - _ZN34_INTERNAL_775162ce_4_k_cu_d3fb6b4a4cuda3std6ranges3__45__cpo9iter_moveE)
_ZN34_INTERNAL_775162ce_4_k_cu_d3fb6b4a4cuda3std6ranges3__45__cpo9iter_moveE:
	.zero		1
	.type		_ZN34_INTERNAL_775162ce_4_k_cu_d3fb6b4a6thrust24THRUST_300001_SM_1000_NS6system6detail10sequential3seqE,@object
	.size		_ZN34_INTERNAL_775162ce_4_k_cu_d3fb6b4a6thrust24THRUST_300001_SM_1000_NS6system6detail10sequential3seqE,(.L_31 - _ZN34_INTERNAL_775162ce_4_k_cu_d3fb6b4a6thrust24THRUST_300001_SM_1000_NS6system6detail10sequential3seqE)
_ZN34_INTERNAL_775162ce_4_k_cu_d3fb6b4a6thrust24THRUST_300001_SM_1000_NS6system6detail10sequential3seqE:
	.zero		1
.L_31:


//--------------------- .nv.constant0._ZN3cub18CUB_300001_SM_10006detail8for_each13static_kernelINS2_12policy_hub_t12policy_500_tElN6thrust24THRUST_300001_SM_1000_NS8cuda_cub6__fill7functorINS7_10device_ptrIfEEfEEEEvT0_T1_ --------------------------
	.section	.nv.constant0._ZN3cub18CUB_300001_SM_10006detail8for_each13static_kernelINS2_12policy_hub_t12policy_500_tElN6thrust24THRUST_300001_SM_1000_NS8cuda_cub6__fill7functorINS7_10device_ptrIfEEfEEEEvT0_T1_,"a",@progbits
	.sectionflags	@""
	.align	4
.nv.constant0._ZN3cub18CUB_300001_SM_10006detail8for_each13static_kernelINS2_12policy_hub_t12policy_500_tElN6thrust24THRUST_300001_SM_1000_NS8cuda_cub6__fill7functorINS7_10device_ptrIfEEfEEEEvT0_T1_:
	.zero		920


//--------------------- .nv.constant0._ZN3cub18CUB_300001_SM_10006detail11EmptyKernelIvEEvv --------------------------
	.section	.nv.constant0._ZN3cub18CUB_300001_SM_10006detail11EmptyKernelIvEEvv,"a",@progbits
	.sectionflags	@""
	.align	4
.nv.constant0._ZN3cub18CUB_300001_SM_10006detail11EmptyKernelIvEEvv:
	.zero		896


//--------------------- .nv.constant0._Z14softmax_kernelPfiii --------------------------
	.section	.nv.constant0._Z14softmax_kernelPfiii,"a",@progbits
	.sectionflags	@""
	.align	4
.nv.constant0._Z14softmax_kernelPfiii:
	.zero		916


//--------------------- .nv.constant0._Z23attention_scores_kernelPK6__halfS1_Pfiiiif --------------------------
	.section	.nv.constant0._Z23attention_scores_kernelPK6__halfS1_Pfiiiif,"a",@progbits
	.sectionflags	@""
	.align	4
.nv.constant0._Z23attention_scores_kernelPK6__halfS1_Pfiiiif:
	.zero		940


//--------------------- .nv.constant0._Z22dropout_forward_kernelPKfPfPbify --------------------------
	.section	.nv.constant0._Z22dropout_forward_kernelPKfPfPbify,"a",@progbits
	.sectionflags	@""
	.align	4
.nv.constant0._Z22dropout_forward_kernelPKfPfPbify:
	.zero		936


//--------------------- .nv.constant0._Z24batchnorm_forward_kernelPKfS0_S0_S0_S0_Pfiiifb --------------------------
	.section	.nv.constant0._Z24batchnorm_forward_kernelPKfS0_S0_S0_S0_Pfiiifb,"a",@progbits
	.sectionflags	@""
	.align	4
.nv.constant0._Z24batchnorm_forward_kernelPKfS0_S0_S0_S0_Pfiiifb:
	.zero		961


//--------------------- .nv.constant0._Z22linear_backward_kernelPK6__halfS1_S1_PS_S2_S2_iii --------------------------
	.section	.nv.constant0._Z22linear_backward_kernelPK6__halfS1_S1_PS_S2_S2_iii,"a",@progbits
	.sectionflags	@""
	.align	4
.nv.constant0._Z22linear_backward_kernelPK6__halfS1_S1_PS_S2_S2_iii:
	.zero		956


//--------------------- .nv.constant0._Z21linear_forward_kernelPK6__halfS1_S1_PS_iii --------------------------
	.section	.nv.constant0._Z21linear_forward_kernelPK6__halfS1_S1_PS_iii,"a",@progbits
	.sectionflags	@""
	.align	4
.nv.constant0._Z21linear_forward_kernelPK6__halfS1_S1_PS_iii:
	.zero		940


//--------------------- SYMBOLS --------------------------

	.type		.nv.reservedSmem.offset0,@object
	.size		.nv.reservedSmem.offset0,0x4
